//
// Generated by NVIDIA NVVM Compiler
//
// Compiler Build ID: CL-36424714
// Cuda compilation tools, release 13.0, V13.0.88
// Based on NVVM 20.0.0
//

.version 9.0
.target sm_100
.address_size 64

	// .globl	_Z24conv_split_atomic_kernelPKjiS0_iPyii
// _ZZ15ks_add32_kernelPKjS0_PjS1_iE1G has been demoted
// _ZZ15ks_add32_kernelPKjS0_PjS1_iE1P has been demoted
// _ZZ15ks_sub32_kernelPKjS0_PjS1_iE1G has been demoted
// _ZZ15ks_sub32_kernelPKjS0_PjS1_iE1P has been demoted

.visible .entry _Z24conv_split_atomic_kernelPKjiS0_iPyii(
	.param .u64 .ptr .align 1 _Z24conv_split_atomic_kernelPKjiS0_iPyii_param_0,
	.param .u32 _Z24conv_split_atomic_kernelPKjiS0_iPyii_param_1,
	.param .u64 .ptr .align 1 _Z24conv_split_atomic_kernelPKjiS0_iPyii_param_2,
	.param .u32 _Z24conv_split_atomic_kernelPKjiS0_iPyii_param_3,
	.param .u64 .ptr .align 1 _Z24conv_split_atomic_kernelPKjiS0_iPyii_param_4,
	.param .u32 _Z24conv_split_atomic_kernelPKjiS0_iPyii_param_5,
	.param .u32 _Z24conv_split_atomic_kernelPKjiS0_iPyii_param_6
)
{
	.reg .pred 	%p<45>;
	.reg .b32 	%r<125>;
	.reg .b64 	%rd<319>;

	ld.param.u64 	%rd137, [_Z24conv_split_atomic_kernelPKjiS0_iPyii_param_0];
	ld.param.u32 	%r13, [_Z24conv_split_atomic_kernelPKjiS0_iPyii_param_1];
	ld.param.u64 	%rd138, [_Z24conv_split_atomic_kernelPKjiS0_iPyii_param_2];
	ld.param.u32 	%r14, [_Z24conv_split_atomic_kernelPKjiS0_iPyii_param_3];
	ld.param.u64 	%rd139, [_Z24conv_split_atomic_kernelPKjiS0_iPyii_param_4];
	ld.param.u32 	%r11, [_Z24conv_split_atomic_kernelPKjiS0_iPyii_param_5];
	ld.param.u32 	%r12, [_Z24conv_split_atomic_kernelPKjiS0_iPyii_param_6];
	cvta.to.global.u64 	%rd1, %rd139;
	cvta.to.global.u64 	%rd2, %rd138;
	cvta.to.global.u64 	%rd3, %rd137;
	cvt.s64.s32 	%rd4, %r14;
	mul.wide.s32 	%rd5, %r14, %r13;
	mov.u32 	%r15, %ctaid.x;
	cvt.u64.u32 	%rd6, %r15;
	mov.u32 	%r16, %ntid.x;
	cvt.u64.u32 	%rd7, %r16;
	mul.wide.u32 	%rd8, %r15, %r16;
	mov.u32 	%r17, %tid.x;
	cvt.u64.u32 	%rd291, %r17;
	add.s64 	%rd294, %rd8, %rd291;
	setp.ge.s64 	%p1, %rd294, %rd5;
	@%p1 bra 	$L__BB0_92;
	setp.gt.s32 	%p2, %r12, -1;
	mov.u32 	%r18, %nctaid.x;
	cvt.u64.u32 	%rd11, %r18;
	mul.lo.s64 	%rd12, %rd11, %rd7;
	@%p2 bra 	$L__BB0_47;
	add.s64 	%rd214, %rd11, %rd6;
	mad.lo.s64 	%rd215, %rd214, %rd7, %rd291;
	max.u64 	%rd216, %rd5, %rd215;
	setp.lt.u64 	%p24, %rd215, %rd5;
	selp.u64 	%rd13, 1, 0, %p24;
	add.s64 	%rd217, %rd215, %rd13;
	sub.s64 	%rd14, %rd216, %rd217;
	or.b64  	%rd218, %rd14, %rd12;
	and.b64  	%rd219, %rd218, -4294967296;
	setp.ne.s64 	%p25, %rd219, 0;
	@%p25 bra 	$L__BB0_4;
	cvt.u32.u64 	%r72, %rd12;
	cvt.u32.u64 	%r73, %rd14;
	div.u32 	%r74, %r73, %r72;
	cvt.u64.u32 	%rd289, %r74;
	bra.uni 	$L__BB0_5;
$L__BB0_4:
	div.u64 	%rd289, %rd14, %rd12;
$L__BB0_5:
	add.s64 	%rd18, %rd289, %rd13;
	and.b64  	%rd220, %rd18, 3;
	setp.eq.s64 	%p26, %rd220, 3;
	@%p26 bra 	$L__BB0_16;
	add.s64 	%rd221, %rd18, 1;
	and.b64  	%rd222, %rd221, 3;
	neg.s64 	%rd290, %rd222;
	cvt.u32.u64 	%r75, %rd4;
$L__BB0_7:
	.pragma "nounroll";
	add.s64 	%rd22, %rd8, %rd291;
	or.b64  	%rd223, %rd22, %rd4;
	and.b64  	%rd224, %rd223, -4294967296;
	setp.ne.s64 	%p27, %rd224, 0;
	@%p27 bra 	$L__BB0_9;
	cvt.u32.u64 	%r76, %rd22;
	div.u32 	%r77, %r76, %r75;
	mul.lo.s32 	%r78, %r77, %r75;
	sub.s32 	%r79, %r76, %r78;
	cvt.u64.u32 	%rd292, %r77;
	cvt.u64.u32 	%rd293, %r79;
	bra.uni 	$L__BB0_10;
$L__BB0_9:
	div.s64 	%rd292, %rd22, %rd4;
	mul.lo.s64 	%rd225, %rd292, %rd4;
	sub.s64 	%rd293, %rd22, %rd225;
$L__BB0_10:
	cvt.u32.u64 	%r80, %rd292;
	cvt.u32.u64 	%r81, %rd293;
	add.s32 	%r1, %r81, %r80;
	shl.b64 	%rd226, %rd292, 32;
	shr.s64 	%rd227, %rd226, 30;
	add.s64 	%rd228, %rd3, %rd227;
	ld.global.nc.u32 	%r82, [%rd228];
	shl.b64 	%rd229, %rd293, 2;
	add.s64 	%rd230, %rd2, %rd229;
	ld.global.nc.u32 	%r83, [%rd230];
	mul.wide.u32 	%rd29, %r83, %r82;
	setp.ge.s32 	%p28, %r1, %r11;
	mul.wide.s32 	%rd231, %r1, 8;
	add.s64 	%rd30, %rd1, %rd231;
	@%p28 bra 	$L__BB0_12;
	and.b64  	%rd232, %rd29, 4294967295;
	atom.global.add.u64 	%rd233, [%rd30], %rd232;
$L__BB0_12:
	add.s32 	%r84, %r1, 1;
	setp.ge.s32 	%p29, %r84, %r11;
	@%p29 bra 	$L__BB0_14;
	shr.u64 	%rd234, %rd29, 32;
	atom.global.add.u64 	%rd235, [%rd30+8], %rd234;
$L__BB0_14:
	add.s64 	%rd291, %rd291, %rd12;
	add.s64 	%rd290, %rd290, 1;
	setp.ne.s64 	%p30, %rd290, 0;
	@%p30 bra 	$L__BB0_7;
	add.s64 	%rd294, %rd8, %rd291;
$L__BB0_16:
	setp.lt.u64 	%p31, %rd18, 3;
	@%p31 bra 	$L__BB0_92;
	shl.b64 	%rd35, %rd12, 1;
	mul.lo.s64 	%rd36, %rd12, 3;
	cvt.u32.u64 	%r85, %rd4;
$L__BB0_18:
	or.b64  	%rd236, %rd294, %rd4;
	and.b64  	%rd237, %rd236, -4294967296;
	setp.ne.s64 	%p32, %rd237, 0;
	@%p32 bra 	$L__BB0_20;
	cvt.u32.u64 	%r86, %rd294;
	div.u32 	%r87, %r86, %r85;
	mul.lo.s32 	%r88, %r87, %r85;
	sub.s32 	%r89, %r86, %r88;
	cvt.u64.u32 	%rd296, %r87;
	cvt.u64.u32 	%rd297, %r89;
	bra.uni 	$L__BB0_21;
$L__BB0_20:
	div.s64 	%rd296, %rd294, %rd4;
	mul.lo.s64 	%rd238, %rd296, %rd4;
	sub.s64 	%rd297, %rd294, %rd238;
$L__BB0_21:
	cvt.u32.u64 	%r90, %rd296;
	cvt.u32.u64 	%r91, %rd297;
	add.s32 	%r2, %r91, %r90;
	shl.b64 	%rd239, %rd296, 32;
	shr.s64 	%rd240, %rd239, 30;
	add.s64 	%rd241, %rd3, %rd240;
	ld.global.nc.u32 	%r92, [%rd241];
	shl.b64 	%rd242, %rd297, 2;
	add.s64 	%rd243, %rd2, %rd242;
	ld.global.nc.u32 	%r93, [%rd243];
	mul.wide.u32 	%rd44, %r93, %r92;
	setp.ge.s32 	%p33, %r2, %r11;
	mul.wide.s32 	%rd244, %r2, 8;
	add.s64 	%rd45, %rd1, %rd244;
	@%p33 bra 	$L__BB0_23;
	and.b64  	%rd245, %rd44, 4294967295;
	atom.global.add.u64 	%rd246, [%rd45], %rd245;
$L__BB0_23:
	add.s32 	%r94, %r2, 1;
	setp.ge.s32 	%p34, %r94, %r11;
	@%p34 bra 	$L__BB0_25;
	shr.u64 	%rd247, %rd44, 32;
	atom.global.add.u64 	%rd248, [%rd45+8], %rd247;
$L__BB0_25:
	add.s64 	%rd46, %rd294, %rd12;
	or.b64  	%rd249, %rd46, %rd4;
	and.b64  	%rd250, %rd249, -4294967296;
	setp.ne.s64 	%p35, %rd250, 0;
	@%p35 bra 	$L__BB0_27;
	cvt.u32.u64 	%r96, %rd46;
	div.u32 	%r97, %r96, %r85;
	mul.lo.s32 	%r98, %r97, %r85;
	sub.s32 	%r99, %r96, %r98;
	cvt.u64.u32 	%rd298, %r97;
	cvt.u64.u32 	%rd299, %r99;
	bra.uni 	$L__BB0_28;
$L__BB0_27:
	div.s64 	%rd298, %rd46, %rd4;
	mul.lo.s64 	%rd251, %rd298, %rd4;
	sub.s64 	%rd299, %rd46, %rd251;
$L__BB0_28:
	cvt.u32.u64 	%r100, %rd298;
	cvt.u32.u64 	%r101, %rd299;
	add.s32 	%r3, %r101, %r100;
	shl.b64 	%rd252, %rd298, 32;
	shr.s64 	%rd253, %rd252, 30;
	add.s64 	%rd254, %rd3, %rd253;
	ld.global.nc.u32 	%r102, [%rd254];
	shl.b64 	%rd255, %rd299, 2;
	add.s64 	%rd256, %rd2, %rd255;
	ld.global.nc.u32 	%r103, [%rd256];
	mul.wide.u32 	%rd53, %r103, %r102;
	setp.ge.s32 	%p36, %r3, %r11;
	mul.wide.s32 	%rd257, %r3, 8;
	add.s64 	%rd54, %rd1, %rd257;
	@%p36 bra 	$L__BB0_30;
	and.b64  	%rd258, %rd53, 4294967295;
	atom.global.add.u64 	%rd259, [%rd54], %rd258;
$L__BB0_30:
	add.s32 	%r104, %r3, 1;
	setp.ge.s32 	%p37, %r104, %r11;
	@%p37 bra 	$L__BB0_32;
	shr.u64 	%rd260, %rd53, 32;
	atom.global.add.u64 	%rd261, [%rd54+8], %rd260;
$L__BB0_32:
	add.s64 	%rd55, %rd35, %rd294;
	or.b64  	%rd262, %rd55, %rd4;
	and.b64  	%rd263, %rd262, -4294967296;
	setp.ne.s64 	%p38, %rd263, 0;
	@%p38 bra 	$L__BB0_34;
	cvt.u32.u64 	%r106, %rd55;
	div.u32 	%r107, %r106, %r85;
	mul.lo.s32 	%r108, %r107, %r85;
	sub.s32 	%r109, %r106, %r108;
	cvt.u64.u32 	%rd300, %r107;
	cvt.u64.u32 	%rd301, %r109;
	bra.uni 	$L__BB0_35;
$L__BB0_34:
	div.s64 	%rd300, %rd55, %rd4;
	mul.lo.s64 	%rd264, %rd300, %rd4;
	sub.s64 	%rd301, %rd55, %rd264;
$L__BB0_35:
	cvt.u32.u64 	%r110, %rd300;
	cvt.u32.u64 	%r111, %rd301;
	add.s32 	%r4, %r111, %r110;
	shl.b64 	%rd265, %rd300, 32;
	shr.s64 	%rd266, %rd265, 30;
	add.s64 	%rd267, %rd3, %rd266;
	ld.global.nc.u32 	%r112, [%rd267];
	shl.b64 	%rd268, %rd301, 2;
	add.s64 	%rd269, %rd2, %rd268;
	ld.global.nc.u32 	%r113, [%rd269];
	mul.wide.u32 	%rd62, %r113, %r112;
	setp.ge.s32 	%p39, %r4, %r11;
	mul.wide.s32 	%rd270, %r4, 8;
	add.s64 	%rd63, %rd1, %rd270;
	@%p39 bra 	$L__BB0_37;
	and.b64  	%rd271, %rd62, 4294967295;
	atom.global.add.u64 	%rd272, [%rd63], %rd271;
$L__BB0_37:
	add.s32 	%r114, %r4, 1;
	setp.ge.s32 	%p40, %r114, %r11;
	@%p40 bra 	$L__BB0_39;
	shr.u64 	%rd273, %rd62, 32;
	atom.global.add.u64 	%rd274, [%rd63+8], %rd273;
$L__BB0_39:
	add.s64 	%rd64, %rd46, %rd12;
	add.s64 	%rd65, %rd36, %rd294;
	or.b64  	%rd275, %rd65, %rd4;
	and.b64  	%rd276, %rd275, -4294967296;
	setp.ne.s64 	%p41, %rd276, 0;
	@%p41 bra 	$L__BB0_41;
	cvt.u32.u64 	%r116, %rd65;
	div.u32 	%r117, %r116, %r85;
	mul.lo.s32 	%r118, %r117, %r85;
	sub.s32 	%r119, %r116, %r118;
	cvt.u64.u32 	%rd302, %r117;
	cvt.u64.u32 	%rd303, %r119;
	bra.uni 	$L__BB0_42;
$L__BB0_41:
	div.s64 	%rd302, %rd65, %rd4;
	mul.lo.s64 	%rd277, %rd302, %rd4;
	sub.s64 	%rd303, %rd65, %rd277;
$L__BB0_42:
	cvt.u32.u64 	%r120, %rd302;
	cvt.u32.u64 	%r121, %rd303;
	add.s32 	%r5, %r121, %r120;
	shl.b64 	%rd278, %rd302, 32;
	shr.s64 	%rd279, %rd278, 30;
	add.s64 	%rd280, %rd3, %rd279;
	ld.global.nc.u32 	%r122, [%rd280];
	shl.b64 	%rd281, %rd303, 2;
	add.s64 	%rd282, %rd2, %rd281;
	ld.global.nc.u32 	%r123, [%rd282];
	mul.wide.u32 	%rd72, %r123, %r122;
	setp.ge.s32 	%p42, %r5, %r11;
	mul.wide.s32 	%rd283, %r5, 8;
	add.s64 	%rd73, %rd1, %rd283;
	@%p42 bra 	$L__BB0_44;
	and.b64  	%rd284, %rd72, 4294967295;
	atom.global.add.u64 	%rd285, [%rd73], %rd284;
$L__BB0_44:
	add.s32 	%r124, %r5, 1;
	setp.ge.s32 	%p43, %r124, %r11;
	@%p43 bra 	$L__BB0_46;
	shr.u64 	%rd286, %rd72, 32;
	atom.global.add.u64 	%rd287, [%rd73+8], %rd286;
$L__BB0_46:
	add.s64 	%rd288, %rd64, %rd12;
	add.s64 	%rd294, %rd288, %rd12;
	setp.lt.s64 	%p44, %rd294, %rd5;
	@%p44 bra 	$L__BB0_18;
	bra.uni 	$L__BB0_92;
$L__BB0_47:
	add.s64 	%rd140, %rd294, %rd12;
	max.u64 	%rd141, %rd5, %rd140;
	setp.lt.u64 	%p3, %rd140, %rd5;
	selp.u64 	%rd75, 1, 0, %p3;
	add.s64 	%rd142, %rd140, %rd75;
	sub.s64 	%rd76, %rd141, %rd142;
	or.b64  	%rd143, %rd76, %rd12;
	and.b64  	%rd144, %rd143, -4294967296;
	setp.ne.s64 	%p4, %rd144, 0;
	@%p4 bra 	$L__BB0_49;
	cvt.u32.u64 	%r19, %rd12;
	cvt.u32.u64 	%r20, %rd76;
	div.u32 	%r21, %r20, %r19;
	cvt.u64.u32 	%rd304, %r21;
	bra.uni 	$L__BB0_50;
$L__BB0_49:
	div.u64 	%rd304, %rd76, %rd12;
$L__BB0_50:
	add.s64 	%rd80, %rd304, %rd75;
	and.b64  	%rd145, %rd80, 3;
	setp.eq.s64 	%p5, %rd145, 3;
	@%p5 bra 	$L__BB0_61;
	add.s64 	%rd146, %rd80, 1;
	and.b64  	%rd147, %rd146, 3;
	neg.s64 	%rd305, %rd147;
	cvt.u32.u64 	%r22, %rd4;
$L__BB0_52:
	.pragma "nounroll";
	add.s64 	%rd84, %rd8, %rd291;
	or.b64  	%rd148, %rd84, %rd4;
	and.b64  	%rd149, %rd148, -4294967296;
	setp.ne.s64 	%p6, %rd149, 0;
	@%p6 bra 	$L__BB0_54;
	cvt.u32.u64 	%r23, %rd84;
	div.u32 	%r24, %r23, %r22;
	mul.lo.s32 	%r25, %r24, %r22;
	sub.s32 	%r26, %r23, %r25;
	cvt.u64.u32 	%rd307, %r24;
	cvt.u64.u32 	%rd308, %r26;
	bra.uni 	$L__BB0_55;
$L__BB0_54:
	div.s64 	%rd307, %rd84, %rd4;
	mul.lo.s64 	%rd150, %rd307, %rd4;
	sub.s64 	%rd308, %rd84, %rd150;
$L__BB0_55:
	cvt.u32.u64 	%r27, %rd307;
	cvt.u32.u64 	%r28, %rd308;
	add.s32 	%r6, %r28, %r27;
	shl.b64 	%rd151, %rd307, 32;
	shr.s64 	%rd152, %rd151, 30;
	add.s64 	%rd153, %rd3, %rd152;
	ld.global.nc.u32 	%r29, [%rd153];
	shl.b64 	%rd154, %rd308, 2;
	add.s64 	%rd155, %rd2, %rd154;
	ld.global.nc.u32 	%r30, [%rd155];
	mul.wide.u32 	%rd91, %r30, %r29;
	setp.ge.s32 	%p7, %r6, %r12;
	mul.wide.s32 	%rd156, %r6, 8;
	add.s64 	%rd92, %rd1, %rd156;
	@%p7 bra 	$L__BB0_57;
	and.b64  	%rd157, %rd91, 4294967295;
	atom.global.add.u64 	%rd158, [%rd92], %rd157;
$L__BB0_57:
	add.s32 	%r31, %r6, 1;
	setp.ge.s32 	%p8, %r31, %r12;
	@%p8 bra 	$L__BB0_59;
	shr.u64 	%rd159, %rd91, 32;
	atom.global.add.u64 	%rd160, [%rd92+8], %rd159;
$L__BB0_59:
	add.s64 	%rd291, %rd291, %rd12;
	add.s64 	%rd305, %rd305, 1;
	setp.ne.s64 	%p9, %rd305, 0;
	@%p9 bra 	$L__BB0_52;
	add.s64 	%rd294, %rd8, %rd291;
$L__BB0_61:
	setp.lt.u64 	%p10, %rd80, 3;
	@%p10 bra 	$L__BB0_92;
	shl.b64 	%rd97, %rd12, 1;
	mul.lo.s64 	%rd98, %rd12, 3;
	cvt.u32.u64 	%r32, %rd4;
$L__BB0_63:
	or.b64  	%rd161, %rd294, %rd4;
	and.b64  	%rd162, %rd161, -4294967296;
	setp.ne.s64 	%p11, %rd162, 0;
	@%p11 bra 	$L__BB0_65;
	cvt.u32.u64 	%r33, %rd294;
	div.u32 	%r34, %r33, %r32;
	mul.lo.s32 	%r35, %r34, %r32;
	sub.s32 	%r36, %r33, %r35;
	cvt.u64.u32 	%rd311, %r34;
	cvt.u64.u32 	%rd312, %r36;
	bra.uni 	$L__BB0_66;
$L__BB0_65:
	div.s64 	%rd311, %rd294, %rd4;
	mul.lo.s64 	%rd163, %rd311, %rd4;
	sub.s64 	%rd312, %rd294, %rd163;
$L__BB0_66:
	cvt.u32.u64 	%r37, %rd311;
	cvt.u32.u64 	%r38, %rd312;
	add.s32 	%r7, %r38, %r37;
	shl.b64 	%rd164, %rd311, 32;
	shr.s64 	%rd165, %rd164, 30;
	add.s64 	%rd166, %rd3, %rd165;
	ld.global.nc.u32 	%r39, [%rd166];
	shl.b64 	%rd167, %rd312, 2;
	add.s64 	%rd168, %rd2, %rd167;
	ld.global.nc.u32 	%r40, [%rd168];
	mul.wide.u32 	%rd106, %r40, %r39;
	setp.ge.s32 	%p12, %r7, %r12;
	mul.wide.s32 	%rd169, %r7, 8;
	add.s64 	%rd107, %rd1, %rd169;
	@%p12 bra 	$L__BB0_68;
	and.b64  	%rd170, %rd106, 4294967295;
	atom.global.add.u64 	%rd171, [%rd107], %rd170;
$L__BB0_68:
	add.s32 	%r41, %r7, 1;
	setp.ge.s32 	%p13, %r41, %r12;
	@%p13 bra 	$L__BB0_70;
	shr.u64 	%rd172, %rd106, 32;
	atom.global.add.u64 	%rd173, [%rd107+8], %rd172;
$L__BB0_70:
	add.s64 	%rd108, %rd294, %rd12;
	or.b64  	%rd174, %rd108, %rd4;
	and.b64  	%rd175, %rd174, -4294967296;
	setp.ne.s64 	%p14, %rd175, 0;
	@%p14 bra 	$L__BB0_72;
	cvt.u32.u64 	%r43, %rd108;
	div.u32 	%r44, %r43, %r32;
	mul.lo.s32 	%r45, %r44, %r32;
	sub.s32 	%r46, %r43, %r45;
	cvt.u64.u32 	%rd313, %r44;
	cvt.u64.u32 	%rd314, %r46;
	bra.uni 	$L__BB0_73;
$L__BB0_72:
	div.s64 	%rd313, %rd108, %rd4;
	mul.lo.s64 	%rd176, %rd313, %rd4;
	sub.s64 	%rd314, %rd108, %rd176;
$L__BB0_73:
	cvt.u32.u64 	%r47, %rd313;
	cvt.u32.u64 	%r48, %rd314;
	add.s32 	%r8, %r48, %r47;
	shl.b64 	%rd177, %rd313, 32;
	shr.s64 	%rd178, %rd177, 30;
	add.s64 	%rd179, %rd3, %rd178;
	ld.global.nc.u32 	%r49, [%rd179];
	shl.b64 	%rd180, %rd314, 2;
	add.s64 	%rd181, %rd2, %rd180;
	ld.global.nc.u32 	%r50, [%rd181];
	mul.wide.u32 	%rd115, %r50, %r49;
	setp.ge.s32 	%p15, %r8, %r12;
	mul.wide.s32 	%rd182, %r8, 8;
	add.s64 	%rd116, %rd1, %rd182;
	@%p15 bra 	$L__BB0_75;
	and.b64  	%rd183, %rd115, 4294967295;
	atom.global.add.u64 	%rd184, [%rd116], %rd183;
$L__BB0_75:
	add.s32 	%r51, %r8, 1;
	setp.ge.s32 	%p16, %r51, %r12;
	@%p16 bra 	$L__BB0_77;
	shr.u64 	%rd185, %rd115, 32;
	atom.global.add.u64 	%rd186, [%rd116+8], %rd185;
$L__BB0_77:
	add.s64 	%rd117, %rd97, %rd294;
	or.b64  	%rd187, %rd117, %rd4;
	and.b64  	%rd188, %rd187, -4294967296;
	setp.ne.s64 	%p17, %rd188, 0;
	@%p17 bra 	$L__BB0_79;
	cvt.u32.u64 	%r53, %rd117;
	div.u32 	%r54, %r53, %r32;
	mul.lo.s32 	%r55, %r54, %r32;
	sub.s32 	%r56, %r53, %r55;
	cvt.u64.u32 	%rd315, %r54;
	cvt.u64.u32 	%rd316, %r56;
	bra.uni 	$L__BB0_80;
$L__BB0_79:
	div.s64 	%rd315, %rd117, %rd4;
	mul.lo.s64 	%rd189, %rd315, %rd4;
	sub.s64 	%rd316, %rd117, %rd189;
$L__BB0_80:
	cvt.u32.u64 	%r57, %rd315;
	cvt.u32.u64 	%r58, %rd316;
	add.s32 	%r9, %r58, %r57;
	shl.b64 	%rd190, %rd315, 32;
	shr.s64 	%rd191, %rd190, 30;
	add.s64 	%rd192, %rd3, %rd191;
	ld.global.nc.u32 	%r59, [%rd192];
	shl.b64 	%rd193, %rd316, 2;
	add.s64 	%rd194, %rd2, %rd193;
	ld.global.nc.u32 	%r60, [%rd194];
	mul.wide.u32 	%rd124, %r60, %r59;
	setp.ge.s32 	%p18, %r9, %r12;
	mul.wide.s32 	%rd195, %r9, 8;
	add.s64 	%rd125, %rd1, %rd195;
	@%p18 bra 	$L__BB0_82;
	and.b64  	%rd196, %rd124, 4294967295;
	atom.global.add.u64 	%rd197, [%rd125], %rd196;
$L__BB0_82:
	add.s32 	%r61, %r9, 1;
	setp.ge.s32 	%p19, %r61, %r12;
	@%p19 bra 	$L__BB0_84;
	shr.u64 	%rd198, %rd124, 32;
	atom.global.add.u64 	%rd199, [%rd125+8], %rd198;
$L__BB0_84:
	add.s64 	%rd126, %rd108, %rd12;
	add.s64 	%rd127, %rd98, %rd294;
	or.b64  	%rd200, %rd127, %rd4;
	and.b64  	%rd201, %rd200, -4294967296;
	setp.ne.s64 	%p20, %rd201, 0;
	@%p20 bra 	$L__BB0_86;
	cvt.u32.u64 	%r63, %rd127;
	div.u32 	%r64, %r63, %r32;
	mul.lo.s32 	%r65, %r64, %r32;
	sub.s32 	%r66, %r63, %r65;
	cvt.u64.u32 	%rd317, %r64;
	cvt.u64.u32 	%rd318, %r66;
	bra.uni 	$L__BB0_87;
$L__BB0_86:
	div.s64 	%rd317, %rd127, %rd4;
	mul.lo.s64 	%rd202, %rd317, %rd4;
	sub.s64 	%rd318, %rd127, %rd202;
$L__BB0_87:
	cvt.u32.u64 	%r67, %rd317;
	cvt.u32.u64 	%r68, %rd318;
	add.s32 	%r10, %r68, %r67;
	shl.b64 	%rd203, %rd317, 32;
	shr.s64 	%rd204, %rd203, 30;
	add.s64 	%rd205, %rd3, %rd204;
	ld.global.nc.u32 	%r69, [%rd205];
	shl.b64 	%rd206, %rd318, 2;
	add.s64 	%rd207, %rd2, %rd206;
	ld.global.nc.u32 	%r70, [%rd207];
	mul.wide.u32 	%rd134, %r70, %r69;
	setp.ge.s32 	%p21, %r10, %r12;
	mul.wide.s32 	%rd208, %r10, 8;
	add.s64 	%rd135, %rd1, %rd208;
	@%p21 bra 	$L__BB0_89;
	and.b64  	%rd209, %rd134, 4294967295;
	atom.global.add.u64 	%rd210, [%rd135], %rd209;
$L__BB0_89:
	add.s32 	%r71, %r10, 1;
	setp.ge.s32 	%p22, %r71, %r12;
	@%p22 bra 	$L__BB0_91;
	shr.u64 	%rd211, %rd134, 32;
	atom.global.add.u64 	%rd212, [%rd135+8], %rd211;
$L__BB0_91:
	add.s64 	%rd213, %rd126, %rd12;
	add.s64 	%rd294, %rd213, %rd12;
	setp.lt.s64 	%p23, %rd294, %rd5;
	@%p23 bra 	$L__BB0_63;
$L__BB0_92:
	ret;

}
	// .globl	_Z22normalize_carry_kernelPKyPji
.visible .entry _Z22normalize_carry_kernelPKyPji(
	.param .u64 .ptr .align 1 _Z22normalize_carry_kernelPKyPji_param_0,
	.param .u64 .ptr .align 1 _Z22normalize_carry_kernelPKyPji_param_1,
	.param .u32 _Z22normalize_carry_kernelPKyPji_param_2
)
{
	.reg .pred 	%p<12>;
	.reg .b32 	%r<26>;
	.reg .b64 	%rd<130>;

	ld.param.u64 	%rd24, [_Z22normalize_carry_kernelPKyPji_param_0];
	ld.param.u64 	%rd25, [_Z22normalize_carry_kernelPKyPji_param_1];
	ld.param.u32 	%r16, [_Z22normalize_carry_kernelPKyPji_param_2];
	cvta.to.global.u64 	%rd1, %rd25;
	cvta.to.global.u64 	%rd2, %rd24;
	mov.u32 	%r17, %ctaid.x;
	mov.u32 	%r18, %tid.x;
	or.b32  	%r19, %r17, %r18;
	setp.ne.s32 	%p1, %r19, 0;
	setp.lt.s32 	%p2, %r16, 1;
	or.pred  	%p3, %p1, %p2;
	@%p3 bra 	$L__BB1_13;
	and.b32  	%r1, %r16, 15;
	setp.lt.u32 	%p4, %r16, 16;
	mov.b64 	%rd124, 0;
	mov.b32 	%r23, 0;
	@%p4 bra 	$L__BB1_4;
	and.b32  	%r23, %r16, 2147483632;
	neg.s32 	%r21, %r23;
	add.s64 	%rd122, %rd2, 64;
	add.s64 	%rd121, %rd1, 32;
	mov.b64 	%rd124, 0;
$L__BB1_3:
	.pragma "nounroll";
	ld.global.nc.u64 	%rd28, [%rd122+-64];
	add.s64 	%rd29, %rd28, %rd124;
	st.global.u32 	[%rd121+-32], %rd29;
	shr.u64 	%rd30, %rd29, 32;
	ld.global.nc.u64 	%rd31, [%rd122+-56];
	add.s64 	%rd32, %rd31, %rd30;
	st.global.u32 	[%rd121+-28], %rd32;
	shr.u64 	%rd33, %rd32, 32;
	ld.global.nc.u64 	%rd34, [%rd122+-48];
	add.s64 	%rd35, %rd34, %rd33;
	st.global.u32 	[%rd121+-24], %rd35;
	shr.u64 	%rd36, %rd35, 32;
	ld.global.nc.u64 	%rd37, [%rd122+-40];
	add.s64 	%rd38, %rd37, %rd36;
	st.global.u32 	[%rd121+-20], %rd38;
	shr.u64 	%rd39, %rd38, 32;
	ld.global.nc.u64 	%rd40, [%rd122+-32];
	add.s64 	%rd41, %rd40, %rd39;
	st.global.u32 	[%rd121+-16], %rd41;
	shr.u64 	%rd42, %rd41, 32;
	ld.global.nc.u64 	%rd43, [%rd122+-24];
	add.s64 	%rd44, %rd43, %rd42;
	st.global.u32 	[%rd121+-12], %rd44;
	shr.u64 	%rd45, %rd44, 32;
	ld.global.nc.u64 	%rd46, [%rd122+-16];
	add.s64 	%rd47, %rd46, %rd45;
	st.global.u32 	[%rd121+-8], %rd47;
	shr.u64 	%rd48, %rd47, 32;
	ld.global.nc.u64 	%rd49, [%rd122+-8];
	add.s64 	%rd50, %rd49, %rd48;
	st.global.u32 	[%rd121+-4], %rd50;
	shr.u64 	%rd51, %rd50, 32;
	ld.global.nc.u64 	%rd52, [%rd122];
	add.s64 	%rd53, %rd52, %rd51;
	st.global.u32 	[%rd121], %rd53;
	shr.u64 	%rd54, %rd53, 32;
	ld.global.nc.u64 	%rd55, [%rd122+8];
	add.s64 	%rd56, %rd55, %rd54;
	st.global.u32 	[%rd121+4], %rd56;
	shr.u64 	%rd57, %rd56, 32;
	ld.global.nc.u64 	%rd58, [%rd122+16];
	add.s64 	%rd59, %rd58, %rd57;
	st.global.u32 	[%rd121+8], %rd59;
	shr.u64 	%rd60, %rd59, 32;
	ld.global.nc.u64 	%rd61, [%rd122+24];
	add.s64 	%rd62, %rd61, %rd60;
	st.global.u32 	[%rd121+12], %rd62;
	shr.u64 	%rd63, %rd62, 32;
	ld.global.nc.u64 	%rd64, [%rd122+32];
	add.s64 	%rd65, %rd64, %rd63;
	st.global.u32 	[%rd121+16], %rd65;
	shr.u64 	%rd66, %rd65, 32;
	ld.global.nc.u64 	%rd67, [%rd122+40];
	add.s64 	%rd68, %rd67, %rd66;
	st.global.u32 	[%rd121+20], %rd68;
	shr.u64 	%rd69, %rd68, 32;
	ld.global.nc.u64 	%rd70, [%rd122+48];
	add.s64 	%rd71, %rd70, %rd69;
	st.global.u32 	[%rd121+24], %rd71;
	shr.u64 	%rd72, %rd71, 32;
	ld.global.nc.u64 	%rd73, [%rd122+56];
	add.s64 	%rd74, %rd73, %rd72;
	st.global.u32 	[%rd121+28], %rd74;
	shr.u64 	%rd124, %rd74, 32;
	add.s32 	%r21, %r21, 16;
	add.s64 	%rd122, %rd122, 128;
	add.s64 	%rd121, %rd121, 64;
	setp.ne.s32 	%p5, %r21, 0;
	@%p5 bra 	$L__BB1_3;
$L__BB1_4:
	setp.eq.s32 	%p6, %r1, 0;
	@%p6 bra 	$L__BB1_13;
	and.b32  	%r7, %r16, 7;
	setp.lt.u32 	%p7, %r1, 8;
	@%p7 bra 	$L__BB1_7;
	mul.wide.u32 	%rd75, %r23, 8;
	add.s64 	%rd76, %rd2, %rd75;
	ld.global.nc.u64 	%rd77, [%rd76];
	add.s64 	%rd78, %rd77, %rd124;
	mul.wide.u32 	%rd79, %r23, 4;
	add.s64 	%rd80, %rd1, %rd79;
	st.global.u32 	[%rd80], %rd78;
	shr.u64 	%rd81, %rd78, 32;
	ld.global.nc.u64 	%rd82, [%rd76+8];
	add.s64 	%rd83, %rd82, %rd81;
	st.global.u32 	[%rd80+4], %rd83;
	shr.u64 	%rd84, %rd83, 32;
	ld.global.nc.u64 	%rd85, [%rd76+16];
	add.s64 	%rd86, %rd85, %rd84;
	st.global.u32 	[%rd80+8], %rd86;
	shr.u64 	%rd87, %rd86, 32;
	ld.global.nc.u64 	%rd88, [%rd76+24];
	add.s64 	%rd89, %rd88, %rd87;
	st.global.u32 	[%rd80+12], %rd89;
	shr.u64 	%rd90, %rd89, 32;
	ld.global.nc.u64 	%rd91, [%rd76+32];
	add.s64 	%rd92, %rd91, %rd90;
	st.global.u32 	[%rd80+16], %rd92;
	shr.u64 	%rd93, %rd92, 32;
	ld.global.nc.u64 	%rd94, [%rd76+40];
	add.s64 	%rd95, %rd94, %rd93;
	st.global.u32 	[%rd80+20], %rd95;
	shr.u64 	%rd96, %rd95, 32;
	ld.global.nc.u64 	%rd97, [%rd76+48];
	add.s64 	%rd98, %rd97, %rd96;
	st.global.u32 	[%rd80+24], %rd98;
	shr.u64 	%rd99, %rd98, 32;
	ld.global.nc.u64 	%rd100, [%rd76+56];
	add.s64 	%rd101, %rd100, %rd99;
	st.global.u32 	[%rd80+28], %rd101;
	shr.u64 	%rd124, %rd101, 32;
	add.s32 	%r23, %r23, 8;
$L__BB1_7:
	setp.eq.s32 	%p8, %r7, 0;
	@%p8 bra 	$L__BB1_13;
	and.b32  	%r10, %r16, 3;
	setp.lt.u32 	%p9, %r7, 4;
	@%p9 bra 	$L__BB1_10;
	mul.wide.u32 	%rd102, %r23, 8;
	add.s64 	%rd103, %rd2, %rd102;
	ld.global.nc.u64 	%rd104, [%rd103];
	add.s64 	%rd105, %rd104, %rd124;
	mul.wide.u32 	%rd106, %r23, 4;
	add.s64 	%rd107, %rd1, %rd106;
	st.global.u32 	[%rd107], %rd105;
	shr.u64 	%rd108, %rd105, 32;
	ld.global.nc.u64 	%rd109, [%rd103+8];
	add.s64 	%rd110, %rd109, %rd108;
	st.global.u32 	[%rd107+4], %rd110;
	shr.u64 	%rd111, %rd110, 32;
	ld.global.nc.u64 	%rd112, [%rd103+16];
	add.s64 	%rd113, %rd112, %rd111;
	st.global.u32 	[%rd107+8], %rd113;
	shr.u64 	%rd114, %rd113, 32;
	ld.global.nc.u64 	%rd115, [%rd103+24];
	add.s64 	%rd116, %rd115, %rd114;
	st.global.u32 	[%rd107+12], %rd116;
	shr.u64 	%rd124, %rd116, 32;
	add.s32 	%r23, %r23, 4;
$L__BB1_10:
	setp.eq.s32 	%p10, %r10, 0;
	@%p10 bra 	$L__BB1_13;
	mul.wide.u32 	%rd117, %r23, 4;
	add.s64 	%rd128, %rd1, %rd117;
	mul.wide.u32 	%rd118, %r23, 8;
	add.s64 	%rd127, %rd2, %rd118;
	neg.s32 	%r25, %r10;
$L__BB1_12:
	.pragma "nounroll";
	ld.global.nc.u64 	%rd119, [%rd127];
	add.s64 	%rd120, %rd119, %rd124;
	st.global.u32 	[%rd128], %rd120;
	shr.u64 	%rd124, %rd120, 32;
	add.s64 	%rd128, %rd128, 4;
	add.s64 	%rd127, %rd127, 8;
	add.s32 	%r25, %r25, 1;
	setp.ne.s32 	%p11, %r25, 0;
	@%p11 bra 	$L__BB1_12;
$L__BB1_13:
	ret;

}
	// .globl	_Z15ks_add32_kernelPKjS0_PjS1_i
.visible .entry _Z15ks_add32_kernelPKjS0_PjS1_i(
	.param .u64 .ptr .align 1 _Z15ks_add32_kernelPKjS0_PjS1_i_param_0,
	.param .u64 .ptr .align 1 _Z15ks_add32_kernelPKjS0_PjS1_i_param_1,
	.param .u64 .ptr .align 1 _Z15ks_add32_kernelPKjS0_PjS1_i_param_2,
	.param .u64 .ptr .align 1 _Z15ks_add32_kernelPKjS0_PjS1_i_param_3,
	.param .u32 _Z15ks_add32_kernelPKjS0_PjS1_i_param_4
)
{
	.reg .pred 	%p<13>;
	.reg .b32 	%r<45>;
	.reg .b64 	%rd<16>;
	// demoted variable
	.shared .align 4 .b8 _ZZ15ks_add32_kernelPKjS0_PjS1_iE1G[8192];
	// demoted variable
	.shared .align 4 .b8 _ZZ15ks_add32_kernelPKjS0_PjS1_iE1P[8192];
	ld.param.u64 	%rd5, [_Z15ks_add32_kernelPKjS0_PjS1_i_param_0];
	ld.param.u64 	%rd6, [_Z15ks_add32_kernelPKjS0_PjS1_i_param_1];
	ld.param.u64 	%rd3, [_Z15ks_add32_kernelPKjS0_PjS1_i_param_2];
	ld.param.u64 	%rd4, [_Z15ks_add32_kernelPKjS0_PjS1_i_param_3];
	ld.param.u32 	%r12, [_Z15ks_add32_kernelPKjS0_PjS1_i_param_4];
	cvta.to.global.u64 	%rd1, %rd6;
	cvta.to.global.u64 	%rd2, %rd5;
	mov.u32 	%r1, %tid.x;
	setp.ge.s32 	%p1, %r1, %r12;
	shl.b32 	%r13, %r1, 2;
	mov.u32 	%r14, _ZZ15ks_add32_kernelPKjS0_PjS1_iE1G;
	add.s32 	%r2, %r14, %r13;
	mov.u32 	%r15, _ZZ15ks_add32_kernelPKjS0_PjS1_iE1P;
	add.s32 	%r3, %r15, %r13;
	@%p1 bra 	$L__BB2_2;
	mul.wide.u32 	%rd7, %r1, 4;
	add.s64 	%rd8, %rd2, %rd7;
	ld.global.nc.u32 	%r16, [%rd8];
	add.s64 	%rd9, %rd1, %rd7;
	ld.global.nc.u32 	%r17, [%rd9];
	add.s32 	%r18, %r17, %r16;
	setp.lt.u32 	%p2, %r18, %r17;
	selp.u32 	%r19, 1, 0, %p2;
	st.shared.u32 	[%r2], %r19;
	setp.eq.s32 	%p3, %r18, -1;
	selp.u32 	%r20, 1, 0, %p3;
	st.shared.u32 	[%r3], %r20;
$L__BB2_2:
	bar.sync 	0;
	setp.lt.s32 	%p4, %r12, 2;
	@%p4 bra 	$L__BB2_9;
	mov.b32 	%r41, 1;
$L__BB2_4:
	setp.ge.s32 	%p5, %r1, %r12;
	setp.lt.s32 	%p6, %r1, %r41;
	mov.b32 	%r42, 0;
	or.pred  	%p7, %p5, %p6;
	mov.u32 	%r43, %r42;
	@%p7 bra 	$L__BB2_6;
	sub.s32 	%r23, %r1, %r41;
	shl.b32 	%r24, %r23, 2;
	add.s32 	%r26, %r14, %r24;
	ld.shared.u32 	%r42, [%r26];
	add.s32 	%r28, %r15, %r24;
	ld.shared.u32 	%r43, [%r28];
$L__BB2_6:
	setp.ge.s32 	%p8, %r1, %r12;
	bar.sync 	0;
	@%p8 bra 	$L__BB2_8;
	ld.shared.u32 	%r29, [%r2];
	ld.shared.u32 	%r30, [%r3];
	and.b32  	%r31, %r30, %r42;
	or.b32  	%r32, %r31, %r29;
	and.b32  	%r33, %r30, %r43;
	st.shared.u32 	[%r2], %r32;
	st.shared.u32 	[%r3], %r33;
$L__BB2_8:
	bar.sync 	0;
	shl.b32 	%r41, %r41, 1;
	setp.lt.s32 	%p9, %r41, %r12;
	@%p9 bra 	$L__BB2_4;
$L__BB2_9:
	setp.ge.s32 	%p10, %r1, %r12;
	@%p10 bra 	$L__BB2_13;
	setp.eq.s32 	%p11, %r1, 0;
	mov.b32 	%r44, 0;
	@%p11 bra 	$L__BB2_12;
	ld.shared.u32 	%r44, [%r2+-4];
$L__BB2_12:
	mul.wide.u32 	%rd10, %r1, 4;
	add.s64 	%rd11, %rd2, %rd10;
	ld.global.nc.u32 	%r35, [%rd11];
	add.s64 	%rd12, %rd1, %rd10;
	ld.global.nc.u32 	%r36, [%rd12];
	add.s32 	%r37, %r35, %r44;
	add.s32 	%r38, %r37, %r36;
	cvta.to.global.u64 	%rd13, %rd3;
	add.s64 	%rd14, %rd13, %rd10;
	st.global.u32 	[%rd14], %r38;
$L__BB2_13:
	add.s32 	%r39, %r12, -1;
	setp.ne.s32 	%p12, %r1, %r39;
	@%p12 bra 	$L__BB2_15;
	ld.shared.u32 	%r40, [%r2];
	cvta.to.global.u64 	%rd15, %rd4;
	st.global.u32 	[%rd15], %r40;
$L__BB2_15:
	ret;

}
	// .globl	_Z15ks_sub32_kernelPKjS0_PjS1_i
.visible .entry _Z15ks_sub32_kernelPKjS0_PjS1_i(
	.param .u64 .ptr .align 1 _Z15ks_sub32_kernelPKjS0_PjS1_i_param_0,
	.param .u64 .ptr .align 1 _Z15ks_sub32_kernelPKjS0_PjS1_i_param_1,
	.param .u64 .ptr .align 1 _Z15ks_sub32_kernelPKjS0_PjS1_i_param_2,
	.param .u64 .ptr .align 1 _Z15ks_sub32_kernelPKjS0_PjS1_i_param_3,
	.param .u32 _Z15ks_sub32_kernelPKjS0_PjS1_i_param_4
)
{
	.reg .pred 	%p<13>;
	.reg .b32 	%r<44>;
	.reg .b64 	%rd<16>;
	// demoted variable
	.shared .align 4 .b8 _ZZ15ks_sub32_kernelPKjS0_PjS1_iE1G[8192];
	// demoted variable
	.shared .align 4 .b8 _ZZ15ks_sub32_kernelPKjS0_PjS1_iE1P[8192];
	ld.param.u64 	%rd5, [_Z15ks_sub32_kernelPKjS0_PjS1_i_param_0];
	ld.param.u64 	%rd6, [_Z15ks_sub32_kernelPKjS0_PjS1_i_param_1];
	ld.param.u64 	%rd3, [_Z15ks_sub32_kernelPKjS0_PjS1_i_param_2];
	ld.param.u64 	%rd4, [_Z15ks_sub32_kernelPKjS0_PjS1_i_param_3];
	ld.param.u32 	%r12, [_Z15ks_sub32_kernelPKjS0_PjS1_i_param_4];
	cvta.to.global.u64 	%rd1, %rd6;
	cvta.to.global.u64 	%rd2, %rd5;
	mov.u32 	%r1, %tid.x;
	setp.ge.s32 	%p1, %r1, %r12;
	shl.b32 	%r13, %r1, 2;
	mov.u32 	%r14, _ZZ15ks_sub32_kernelPKjS0_PjS1_iE1G;
	add.s32 	%r2, %r14, %r13;
	mov.u32 	%r15, _ZZ15ks_sub32_kernelPKjS0_PjS1_iE1P;
	add.s32 	%r3, %r15, %r13;
	@%p1 bra 	$L__BB3_2;
	mul.wide.u32 	%rd7, %r1, 4;
	add.s64 	%rd8, %rd2, %rd7;
	ld.global.nc.u32 	%r16, [%rd8];
	add.s64 	%rd9, %rd1, %rd7;
	ld.global.nc.u32 	%r17, [%rd9];
	setp.lt.u32 	%p2, %r16, %r17;
	selp.u32 	%r18, 1, 0, %p2;
	st.shared.u32 	[%r2], %r18;
	setp.eq.s32 	%p3, %r16, %r17;
	selp.u32 	%r19, 1, 0, %p3;
	st.shared.u32 	[%r3], %r19;
$L__BB3_2:
	bar.sync 	0;
	setp.lt.s32 	%p4, %r12, 2;
	@%p4 bra 	$L__BB3_9;
	mov.b32 	%r40, 1;
$L__BB3_4:
	setp.ge.s32 	%p5, %r1, %r12;
	setp.lt.s32 	%p6, %r1, %r40;
	mov.b32 	%r41, 0;
	or.pred  	%p7, %p5, %p6;
	mov.u32 	%r42, %r41;
	@%p7 bra 	$L__BB3_6;
	sub.s32 	%r22, %r1, %r40;
	shl.b32 	%r23, %r22, 2;
	add.s32 	%r25, %r14, %r23;
	ld.shared.u32 	%r41, [%r25];
	add.s32 	%r27, %r15, %r23;
	ld.shared.u32 	%r42, [%r27];
$L__BB3_6:
	setp.ge.s32 	%p8, %r1, %r12;
	bar.sync 	0;
	@%p8 bra 	$L__BB3_8;
	ld.shared.u32 	%r28, [%r2];
	ld.shared.u32 	%r29, [%r3];
	and.b32  	%r30, %r29, %r41;
	or.b32  	%r31, %r30, %r28;
	and.b32  	%r32, %r29, %r42;
	st.shared.u32 	[%r2], %r31;
	st.shared.u32 	[%r3], %r32;
$L__BB3_8:
	bar.sync 	0;
	shl.b32 	%r40, %r40, 1;
	setp.lt.s32 	%p9, %r40, %r12;
	@%p9 bra 	$L__BB3_4;
$L__BB3_9:
	setp.ge.s32 	%p10, %r1, %r12;
	@%p10 bra 	$L__BB3_13;
	setp.eq.s32 	%p11, %r1, 0;
	mov.b32 	%r43, 0;
	@%p11 bra 	$L__BB3_12;
	ld.shared.u32 	%r43, [%r2+-4];
$L__BB3_12:
	mul.wide.u32 	%rd10, %r1, 4;
	add.s64 	%rd11, %rd2, %rd10;
	ld.global.nc.u32 	%r34, [%rd11];
	add.s64 	%rd12, %rd1, %rd10;
	ld.global.nc.u32 	%r35, [%rd12];
	add.s32 	%r36, %r43, %r35;
	sub.s32 	%r37, %r34, %r36;
	cvta.to.global.u64 	%rd13, %rd3;
	add.s64 	%rd14, %rd13, %rd10;
	st.global.u32 	[%rd14], %r37;
$L__BB3_13:
	add.s32 	%r38, %r12, -1;
	setp.ne.s32 	%p12, %r1, %r38;
	@%p12 bra 	$L__BB3_15;
	ld.shared.u32 	%r39, [%r2];
	cvta.to.global.u64 	%rd15, %rd4;
	st.global.u32 	[%rd15], %r39;
$L__BB3_15:
	ret;

}


// ===== COMPILED SASS (sm_100) =====

	.target	sm_100

	.elftype	@"ET_EXEC"


//--------------------- .note.nv.tkinfo           --------------------------
	.section	.note.nv.tkinfo,"",@"SHT_NOTE"
	.sectionflags	@"SHF_NOTE_NV_TKINFO"
	.tkinfo
        /*0018*/ 	.word	0x00000002
        /*0030*/ 	.string	""
        /*0030*/ 	.string	"ptxas"
        /*0030*/ 	.string	"Cuda compilation tools, release 13.0, V13.0.88"
        /*0030*/ 	.string	"Build cuda_13.0.r13.0/compiler.36424714_0"
        /*0030*/ 	.string	"-arch sm_100 -m 64 "



//--------------------- .note.nv.cuinfo           --------------------------
	.section	.note.nv.cuinfo,"",@"SHT_NOTE"
	.sectionflags	@"SHF_NOTE_NV_CUINFO"
        /*0018*/ 	.short	0x0002
        /*001a*/ 	.short	0x0064
        /*001c*/ 	.short	0x0082
	.zero		2


//--------------------- .nv.info                  --------------------------
	.section	.nv.info,"",@"SHT_CUDA_INFO"
	.align	4


	//----- nvinfo : EIATTR_REGCOUNT
	.align		4
        /*0000*/ 	.byte	0x04, 0x2f
        /*0002*/ 	.short	(.L_1 - .L_0)
	.align		4
.L_0:
        /*0004*/ 	.word	index@(_Z24conv_split_atomic_kernelPKjiS0_iPyii)
        /*0008*/ 	.word	0x00000022


	//----- nvinfo : EIATTR_FRAME_SIZE
	.align		4
.L_1:
        /*000c*/ 	.byte	0x04, 0x11
        /*000e*/ 	.short	(.L_3 - .L_2)
	.align		4
.L_2:
        /*0010*/ 	.word	index@($__internal_1_$__cuda_sm20_div_u64)
        /*0014*/ 	.word	0x00000000


	//----- nvinfo : EIATTR_FRAME_SIZE
	.align		4
.L_3:
        /*0018*/ 	.byte	0x04, 0x11
        /*001a*/ 	.short	(.L_5 - .L_4)
	.align		4
.L_4:
        /*001c*/ 	.word	index@($__internal_0_$__cuda_sm20_div_s64)
        /*0020*/ 	.word	0x00000000


	//----- nvinfo : EIATTR_FRAME_SIZE
	.align		4
.L_5:
        /*0024*/ 	.byte	0x04, 0x11
        /*0026*/ 	.short	(.L_7 - .L_6)
	.align		4
.L_6:
        /*0028*/ 	.word	index@(_Z24conv_split_atomic_kernelPKjiS0_iPyii)
        /*002c*/ 	.word	0x00000000


	//----- nvinfo : EIATTR_REGCOUNT
	.align		4
.L_7:
        /*0030*/ 	.byte	0x04, 0x2f
        /*0032*/ 	.short	(.L_9 - .L_8)
	.align		4
.L_8:
        /*0034*/ 	.word	index@(_Z22normalize_carry_kernelPKyPji)
        /*0038*/ 	.word	0x00000020


	//----- nvinfo : EIATTR_FRAME_SIZE
	.align		4
.L_9:
        /*003c*/ 	.byte	0x04, 0x11
        /*003e*/ 	.short	(.L_11 - .L_10)
	.align		4
.L_10:
        /*0040*/ 	.word	index@(_Z22normalize_carry_kernelPKyPji)
        /*0044*/ 	.word	0x00000000


	//----- nvinfo : EIATTR_REGCOUNT
	.align		4
.L_11:
        /*0048*/ 	.byte	0x04, 0x2f
        /*004a*/ 	.short	(.L_13 - .L_12)
	.align		4
.L_12:
        /*004c*/ 	.word	index@(_Z15ks_add32_kernelPKjS0_PjS1_i)
        /*0050*/ 	.word	0x0000000c


	//----- nvinfo : EIATTR_FRAME_SIZE
	.align		4
.L_13:
        /*0054*/ 	.byte	0x04, 0x11
        /*0056*/ 	.short	(.L_15 - .L_14)
	.align		4
.L_14:
        /*0058*/ 	.word	index@(_Z15ks_add32_kernelPKjS0_PjS1_i)
        /*005c*/ 	.word	0x00000000


	//----- nvinfo : EIATTR_REGCOUNT
	.align		4
.L_15:
        /*0060*/ 	.byte	0x04, 0x2f
        /*0062*/ 	.short	(.L_17 - .L_16)
	.align		4
.L_16:
        /*0064*/ 	.word	index@(_Z15ks_sub32_kernelPKjS0_PjS1_i)
        /*0068*/ 	.word	0x0000000c


	//----- nvinfo : EIATTR_FRAME_SIZE
	.align		4
.L_17:
        /*006c*/ 	.byte	0x04, 0x11
        /*006e*/ 	.short	(.L_19 - .L_18)
	.align		4
.L_18:
        /*0070*/ 	.word	index@(_Z15ks_sub32_kernelPKjS0_PjS1_i)
        /*0074*/ 	.word	0x00000000


	//----- nvinfo : EIATTR_MIN_STACK_SIZE
	.align		4
.L_19:
        /*0078*/ 	.byte	0x04, 0x12
        /*007a*/ 	.short	(.L_21 - .L_20)
	.align		4
.L_20:
        /*007c*/ 	.word	index@(_Z15ks_sub32_kernelPKjS0_PjS1_i)
        /*0080*/ 	.word	0x00000000


	//----- nvinfo : EIATTR_MIN_STACK_SIZE
	.align		4
.L_21:
        /*0084*/ 	.byte	0x04, 0x12
        /*0086*/ 	.short	(.L_23 - .L_22)
	.align		4
.L_22:
        /*0088*/ 	.word	index@(_Z15ks_add32_kernelPKjS0_PjS1_i)
        /*008c*/ 	.word	0x00000000


	//----- nvinfo : EIATTR_MIN_STACK_SIZE
	.align		4
.L_23:
        /*0090*/ 	.byte	0x04, 0x12
        /*0092*/ 	.short	(.L_25 - .L_24)
	.align		4
.L_24:
        /*0094*/ 	.word	index@(_Z22normalize_carry_kernelPKyPji)
        /*0098*/ 	.word	0x00000000


	//----- nvinfo : EIATTR_MIN_STACK_SIZE
	.align		4
.L_25:
        /*009c*/ 	.byte	0x04, 0x12
        /*009e*/ 	.short	(.L_27 - .L_26)
	.align		4
.L_26:
        /*00a0*/ 	.word	index@(_Z24conv_split_atomic_kernelPKjiS0_iPyii)
        /*00a4*/ 	.word	0x00000000
.L_27:


//--------------------- .nv.compat                --------------------------
	.section	.nv.compat,"",@"SHT_CUDA_COMPAT_INFO"
	.align	4
        /*0000*/ 	.byte	0x02, 0x09, 0x00, 0x00, 0x02, 0x02, 0x01, 0x00, 0x02, 0x05, 0x05, 0x00, 0x03, 0x07, 0x01, 0x01
        /*0010*/ 	.byte	0x02, 0x03, 0x00, 0x00, 0x02, 0x06, 0x01, 0x00, 0x04, 0x0b, 0x08, 0x00, 0x09, 0x00, 0x00, 0x00
        /*0020*/ 	.byte	0x00, 0x00, 0x00, 0x00


//--------------------- .nv.info._Z15ks_sub32_kernelPKjS0_PjS1_i --------------------------
	.section	.nv.info._Z15ks_sub32_kernelPKjS0_PjS1_i,"",@"SHT_CUDA_INFO"
	.sectionflags	@""
	.align	4


	//----- nvinfo : EIATTR_CUDA_API_VERSION
	.align		4
        /*0000*/ 	.byte	0x04, 0x37
        /*0002*/ 	.short	(.L_29 - .L_28)
.L_28:
        /*0004*/ 	.word	0x00000082


	//----- nvinfo : EIATTR_KPARAM_INFO
	.align		4
.L_29:
        /*0008*/ 	.byte	0x04, 0x17
        /*000a*/ 	.short	(.L_31 - .L_30)
.L_30:
        /*000c*/ 	.word	0x00000000
        /*0010*/ 	.short	0x0004
        /*0012*/ 	.short	0x0020
        /*0014*/ 	.byte	0x00, 0xf0, 0x11, 0x00


	//----- nvinfo : EIATTR_KPARAM_INFO
	.align		4
.L_31:
        /*0018*/ 	.byte	0x04, 0x17
        /*001a*/ 	.short	(.L_33 - .L_32)
.L_32:
        /*001c*/ 	.word	0x00000000
        /*0020*/ 	.short	0x0003
        /*0022*/ 	.short	0x0018
        /*0024*/ 	.byte	0x00, 0xf5, 0x21, 0x00


	//----- nvinfo : EIATTR_KPARAM_INFO
	.align		4
.L_33:
        /*0028*/ 	.byte	0x04, 0x17
        /*002a*/ 	.short	(.L_35 - .L_34)
.L_34:
        /*002c*/ 	.word	0x00000000
        /*0030*/ 	.short	0x0002
        /*0032*/ 	.short	0x0010
        /*0034*/ 	.byte	0x00, 0xf5, 0x21, 0x00


	//----- nvinfo : EIATTR_KPARAM_INFO
	.align		4
.L_35:
        /*0038*/ 	.byte	0x04, 0x17
        /*003a*/ 	.short	(.L_37 - .L_36)
.L_36:
        /*003c*/ 	.word	0x00000000
        /*0040*/ 	.short	0x0001
        /*0042*/ 	.short	0x0008
        /*0044*/ 	.byte	0x00, 0xf5, 0x21, 0x00


	//----- nvinfo : EIATTR_KPARAM_INFO
	.align		4
.L_37:
        /*0048*/ 	.byte	0x04, 0x17
        /*004a*/ 	.short	(.L_39 - .L_38)
.L_38:
        /*004c*/ 	.word	0x00000000
        /*0050*/ 	.short	0x0000
        /*0052*/ 	.short	0x0000
        /*0054*/ 	.byte	0x00, 0xf5, 0x21, 0x00


	//----- nvinfo : EIATTR_SPARSE_MMA_MASK
	.align		4
.L_39:
        /*0058*/ 	.byte	0x03, 0x50
        /*005a*/ 	.short	0x0000


	//----- nvinfo : EIATTR_MAXREG_COUNT
	.align		4
        /*005c*/ 	.byte	0x03, 0x1b
        /*005e*/ 	.short	0x00ff


	//----- nvinfo : EIATTR_NUM_BARRIERS
	.align		4
        /*0060*/ 	.byte	0x02, 0x4c
        /*0062*/ 	.byte	0x01
	.zero		1


	//----- nvinfo : EIATTR_MERCURY_ISA_VERSION
	.align		4
        /*0064*/ 	.byte	0x03, 0x5f
        /*0066*/ 	.short	0x0101


	//----- nvinfo : EIATTR_VRC_CTA_INIT_COUNT
	.align		4
        /*0068*/ 	.byte	0x02, 0x4a
	.zero		1
	.zero		1


	//----- nvinfo : EIATTR_EXIT_INSTR_OFFSETS
	.align		4
        /*006c*/ 	.byte	0x04, 0x1c
        /*006e*/ 	.short	(.L_41 - .L_40)


	//   ....[0]....
.L_40:
        /*0070*/ 	.word	0x00000430


	//   ....[1]....
        /*0074*/ 	.word	0x00000470


	//----- nvinfo : EIATTR_CRS_STACK_SIZE
	.align		4
.L_41:
        /*0078*/ 	.byte	0x04, 0x1e
        /*007a*/ 	.short	(.L_43 - .L_42)
.L_42:
        /*007c*/ 	.word	0x00000000


	//----- nvinfo : EIATTR_CBANK_PARAM_SIZE
	.align		4
.L_43:
        /*0080*/ 	.byte	0x03, 0x19
        /*0082*/ 	.short	0x0024


	//----- nvinfo : EIATTR_PARAM_CBANK
	.align		4
        /*0084*/ 	.byte	0x04, 0x0a
        /*0086*/ 	.short	(.L_45 - .L_44)
	.align		4
.L_44:
        /*0088*/ 	.word	index@(.nv.constant0._Z15ks_sub32_kernelPKjS0_PjS1_i)
        /*008c*/ 	.short	0x0380
        /*008e*/ 	.short	0x0024


	//----- nvinfo : EIATTR_SW_WAR
	.align		4
.L_45:
        /*0090*/ 	.byte	0x04, 0x36
        /*0092*/ 	.short	(.L_47 - .L_46)
.L_46:
        /*0094*/ 	.word	0x00000008
.L_47:


//--------------------- .nv.info._Z15ks_add32_kernelPKjS0_PjS1_i --------------------------
	.section	.nv.info._Z15ks_add32_kernelPKjS0_PjS1_i,"",@"SHT_CUDA_INFO"
	.sectionflags	@""
	.align	4


	//----- nvinfo : EIATTR_CUDA_API_VERSION
	.align		4
        /*0000*/ 	.byte	0x04, 0x37
        /*0002*/ 	.short	(.L_49 - .L_48)
.L_48:
        /*0004*/ 	.word	0x00000082


	//----- nvinfo : EIATTR_KPARAM_INFO
	.align		4
.L_49:
        /*0008*/ 	.byte	0x04, 0x17
        /*000a*/ 	.short	(.L_51 - .L_50)
.L_50:
        /*000c*/ 	.word	0x00000000
        /*0010*/ 	.short	0x0004
        /*0012*/ 	.short	0x0020
        /*0014*/ 	.byte	0x00, 0xf0, 0x11, 0x00


	//----- nvinfo : EIATTR_KPARAM_INFO
	.align		4
.L_51:
        /*0018*/ 	.byte	0x04, 0x17
        /*001a*/ 	.short	(.L_53 - .L_52)
.L_52:
        /*001c*/ 	.word	0x00000000
        /*0020*/ 	.short	0x0003
        /*0022*/ 	.short	0x0018
        /*0024*/ 	.byte	0x00, 0xf5, 0x21, 0x00


	//----- nvinfo : EIATTR_KPARAM_INFO
	.align		4
.L_53:
        /*0028*/ 	.byte	0x04, 0x17
        /*002a*/ 	.short	(.L_55 - .L_54)
.L_54:
        /*002c*/ 	.word	0x00000000
        /*0030*/ 	.short	0x0002
        /*0032*/ 	.short	0x0010
        /*0034*/ 	.byte	0x00, 0xf5, 0x21, 0x00


	//----- nvinfo : EIATTR_KPARAM_INFO
	.align		4
.L_55:
        /*0038*/ 	.byte	0x04, 0x17
        /*003a*/ 	.short	(.L_57 - .L_56)
.L_56:
        /*003c*/ 	.word	0x00000000
        /*0040*/ 	.short	0x0001
        /*0042*/ 	.short	0x0008
        /*0044*/ 	.byte	0x00, 0xf5, 0x21, 0x00


	//----- nvinfo : EIATTR_KPARAM_INFO
	.align		4
.L_57:
        /*0048*/ 	.byte	0x04, 0x17
        /*004a*/ 	.short	(.L_59 - .L_58)
.L_58:
        /*004c*/ 	.word	0x00000000
        /*0050*/ 	.short	0x0000
        /*0052*/ 	.short	0x0000
        /*0054*/ 	.byte	0x00, 0xf5, 0x21, 0x00


	//----- nvinfo : EIATTR_SPARSE_MMA_MASK
	.align		4
.L_59:
        /*0058*/ 	.byte	0x03, 0x50
        /*005a*/ 	.short	0x0000


	//----- nvinfo : EIATTR_MAXREG_COUNT
	.align		4
        /*005c*/ 	.byte	0x03, 0x1b
        /*005e*/ 	.short	0x00ff


	//----- nvinfo : EIATTR_NUM_BARRIERS
	.align		4
        /*0060*/ 	.byte	0x02, 0x4c
        /*0062*/ 	.byte	0x01
	.zero		1


	//----- nvinfo : EIATTR_MERCURY_ISA_VERSION
	.align		4
        /*0064*/ 	.byte	0x03, 0x5f
        /*0066*/ 	.short	0x0101


	//----- nvinfo : EIATTR_VRC_CTA_INIT_COUNT
	.align		4
        /*0068*/ 	.byte	0x02, 0x4a
	.zero		1
	.zero		1


	//----- nvinfo : EIATTR_EXIT_INSTR_OFFSETS
	.align		4
        /*006c*/ 	.byte	0x04, 0x1c
        /*006e*/ 	.short	(.L_61 - .L_60)


	//   ....[0]....
.L_60:
        /*0070*/ 	.word	0x00000440


	//   ....[1]....
        /*0074*/ 	.word	0x00000480


	//----- nvinfo : EIATTR_CRS_STACK_SIZE
	.align		4
.L_61:
        /*0078*/ 	.byte	0x04, 0x1e
        /*007a*/ 	.short	(.L_63 - .L_62)
.L_62:
        /*007c*/ 	.word	0x00000000


	//----- nvinfo : EIATTR_CBANK_PARAM_SIZE
	.align		4
.L_63:
        /*0080*/ 	.byte	0x03, 0x19
        /*0082*/ 	.short	0x0024


	//----- nvinfo : EIATTR_PARAM_CBANK
	.align		4
        /*0084*/ 	.byte	0x04, 0x0a
        /*0086*/ 	.short	(.L_65 - .L_64)
	.align		4
.L_64:
        /*0088*/ 	.word	index@(.nv.constant0._Z15ks_add32_kernelPKjS0_PjS1_i)
        /*008c*/ 	.short	0x0380
        /*008e*/ 	.short	0x0024


	//----- nvinfo : EIATTR_SW_WAR
	.align		4
.L_65:
        /*0090*/ 	.byte	0x04, 0x36
        /*0092*/ 	.short	(.L_67 - .L_66)
.L_66:
        /*0094*/ 	.word	0x00000008
.L_67:


//--------------------- .nv.info._Z22normalize_carry_kernelPKyPji --------------------------
	.section	.nv.info._Z22normalize_carry_kernelPKyPji,"",@"SHT_CUDA_INFO"
	.sectionflags	@""
	.align	4


	//----- nvinfo : EIATTR_CUDA_API_VERSION
	.align		4
        /*0000*/ 	.byte	0x04, 0x37
        /*0002*/ 	.short	(.L_69 - .L_68)
.L_68:
        /*0004*/ 	.word	0x00000082


	//----- nvinfo : EIATTR_KPARAM_INFO
	.align		4
.L_69:
        /*0008*/ 	.byte	0x04, 0x17
        /*000a*/ 	.short	(.L_71 - .L_70)
.L_70:
        /*000c*/ 	.word	0x00000000
        /*0010*/ 	.short	0x0002
        /*0012*/ 	.short	0x0010
        /*0014*/ 	.byte	0x00, 0xf0, 0x11, 0x00


	//----- nvinfo : EIATTR_KPARAM_INFO
	.align		4
.L_71:
        /*0018*/ 	.byte	0x04, 0x17
        /*001a*/ 	.short	(.L_73 - .L_72)
.L_72:
        /*001c*/ 	.word	0x00000000
        /*0020*/ 	.short	0x0001
        /*0022*/ 	.short	0x0008
        /*0024*/ 	.byte	0x00, 0xf5, 0x21, 0x00


	//----- nvinfo : EIATTR_KPARAM_INFO
	.align		4
.L_73:
        /*0028*/ 	.byte	0x04, 0x17
        /*002a*/ 	.short	(.L_75 - .L_74)
.L_74:
        /*002c*/ 	.word	0x00000000
        /*0030*/ 	.short	0x0000
        /*0032*/ 	.short	0x0000
        /*0034*/ 	.byte	0x00, 0xf5, 0x21, 0x00


	//----- nvinfo : EIATTR_SPARSE_MMA_MASK
	.align		4
.L_75:
        /*0038*/ 	.byte	0x03, 0x50
        /*003a*/ 	.short	0x0000


	//----- nvinfo : EIATTR_MAXREG_COUNT
	.align		4
        /*003c*/ 	.byte	0x03, 0x1b
        /*003e*/ 	.short	0x00ff


	//----- nvinfo : EIATTR_MERCURY_ISA_VERSION
	.align		4
        /*0040*/ 	.byte	0x03, 0x5f
        /*0042*/ 	.short	0x0101


	//----- nvinfo : EIATTR_VRC_CTA_INIT_COUNT
	.align		4
        /*0044*/ 	.byte	0x02, 0x4a
	.zero		1
	.zero		1


	//----- nvinfo : EIATTR_EXIT_INSTR_OFFSETS
	.align		4
        /*0048*/ 	.byte	0x04, 0x1c
        /*004a*/ 	.short	(.L_77 - .L_76)


	//   ....[0]....
.L_76:
        /*004c*/ 	.word	0x00000060


	//   ....[1]....
        /*0050*/ 	.word	0x00000610


	//   ....[2]....
        /*0054*/ 	.word	0x000008b0


	//   ....[3]....
        /*0058*/ 	.word	0x00000a50


	//   ....[4]....
        /*005c*/ 	.word	0x00000be0


	//----- nvinfo : EIATTR_CBANK_PARAM_SIZE
	.align		4
.L_77:
        /*0060*/ 	.byte	0x03, 0x19
        /*0062*/ 	.short	0x0014


	//----- nvinfo : EIATTR_PARAM_CBANK
	.align		4
        /*0064*/ 	.byte	0x04, 0x0a
        /*0066*/ 	.short	(.L_79 - .L_78)
	.align		4
.L_78:
        /*0068*/ 	.word	index@(.nv.constant0._Z22normalize_carry_kernelPKyPji)
        /*006c*/ 	.short	0x0380
        /*006e*/ 	.short	0x0014


	//----- nvinfo : EIATTR_SW_WAR
	.align		4
.L_79:
        /*0070*/ 	.byte	0x04, 0x36
        /*0072*/ 	.short	(.L_81 - .L_80)
.L_80:
        /*0074*/ 	.word	0x00000008
.L_81:


//--------------------- .nv.info._Z24conv_split_atomic_kernelPKjiS0_iPyii --------------------------
	.section	.nv.info._Z24conv_split_atomic_kernelPKjiS0_iPyii,"",@"SHT_CUDA_INFO"
	.sectionflags	@""
	.align	4


	//----- nvinfo : EIATTR_CUDA_API_VERSION
	.align		4
        /*0000*/ 	.byte	0x04, 0x37
        /*0002*/ 	.short	(.L_83 - .L_82)
.L_82:
        /*0004*/ 	.word	0x00000082


	//----- nvinfo : EIATTR_KPARAM_INFO
	.align		4
.L_83:
        /*0008*/ 	.byte	0x04, 0x17
        /*000a*/ 	.short	(.L_85 - .L_84)
.L_84:
        /*000c*/ 	.word	0x00000000
        /*0010*/ 	.short	0x0006
        /*0012*/ 	.short	0x002c
        /*0014*/ 	.byte	0x00, 0xf0, 0x11, 0x00


	//----- nvinfo : EIATTR_KPARAM_INFO
	.align		4
.L_85:
        /*0018*/ 	.byte	0x04, 0x17
        /*001a*/ 	.short	(.L_87 - .L_86)
.L_86:
        /*001c*/ 	.word	0x00000000
        /*0020*/ 	.short	0x0005
        /*0022*/ 	.short	0x0028
        /*0024*/ 	.byte	0x00, 0xf0, 0x11, 0x00


	//----- nvinfo : EIATTR_KPARAM_INFO
	.align		4
.L_87:
        /*0028*/ 	.byte	0x04, 0x17
        /*002a*/ 	.short	(.L_89 - .L_88)
.L_88:
        /*002c*/ 	.word	0x00000000
        /*0030*/ 	.short	0x0004
        /*0032*/ 	.short	0x0020
        /*0034*/ 	.byte	0x00, 0xf5, 0x21, 0x00


	//----- nvinfo : EIATTR_KPARAM_INFO
	.align		4
.L_89:
        /*0038*/ 	.byte	0x04, 0x17
        /*003a*/ 	.short	(.L_91 - .L_90)
.L_90:
        /*003c*/ 	.word	0x00000000
        /*0040*/ 	.short	0x0003
        /*0042*/ 	.short	0x0018
        /*0044*/ 	.byte	0x00, 0xf0, 0x11, 0x00


	//----- nvinfo : EIATTR_KPARAM_INFO
	.align		4
.L_91:
        /*0048*/ 	.byte	0x04, 0x17
        /*004a*/ 	.short	(.L_93 - .L_92)
.L_92:
        /*004c*/ 	.word	0x00000000
        /*0050*/ 	.short	0x0002
        /*0052*/ 	.short	0x0010
        /*0054*/ 	.byte	0x00, 0xf5, 0x21, 0x00


	//----- nvinfo : EIATTR_KPARAM_INFO
	.align		4
.L_93:
        /*0058*/ 	.byte	0x04, 0x17
        /*005a*/ 	.short	(.L_95 - .L_94)
.L_94:
        /*005c*/ 	.word	0x00000000
        /*0060*/ 	.short	0x0001
        /*0062*/ 	.short	0x0008
        /*0064*/ 	.byte	0x00, 0xf0, 0x11, 0x00


	//----- nvinfo : EIATTR_KPARAM_INFO
	.align		4
.L_95:
        /*0068*/ 	.byte	0x04, 0x17
        /*006a*/ 	.short	(.L_97 - .L_96)
.L_96:
        /*006c*/ 	.word	0x00000000
        /*0070*/ 	.short	0x0000
        /*0072*/ 	.short	0x0000
        /*0074*/ 	.byte	0x00, 0xf5, 0x21, 0x00


	//----- nvinfo : EIATTR_SPARSE_MMA_MASK
	.align		4
.L_97:
        /*0078*/ 	.byte	0x03, 0x50
        /*007a*/ 	.short	0x0000


	//----- nvinfo : EIATTR_MAXREG_COUNT
	.align		4
        /*007c*/ 	.byte	0x03, 0x1b
        /*007e*/ 	.short	0x00ff


	//----- nvinfo : EIATTR_MERCURY_ISA_VERSION
	.align		4
        /*0080*/ 	.byte	0x03, 0x5f
        /*0082*/ 	.short	0x0101


	//----- nvinfo : EIATTR_VRC_CTA_INIT_COUNT
	.align		4
        /*0084*/ 	.byte	0x02, 0x4a
	.zero		1
	.zero		1


	//----- nvinfo : EIATTR_EXIT_INSTR_OFFSETS
	.align		4
        /*0088*/ 	.byte	0x04, 0x1c
        /*008a*/ 	.short	(.L_99 - .L_98)


	//   ....[0]....
.L_98:
        /*008c*/ 	.word	0x000000c0


	//   ....[1]....
        /*0090*/ 	.word	0x00000aa0


	//   ....[2]....
        /*0094*/ 	.word	0x00001c40


	//   ....[3]....
        /*0098*/ 	.word	0x00002510


	//   ....[4]....
        /*009c*/ 	.word	0x000036b0


	//----- nvinfo : EIATTR_CRS_STACK_SIZE
	.align		4
.L_99:
        /*00a0*/ 	.byte	0x04, 0x1e
        /*00a2*/ 	.short	(.L_101 - .L_100)
.L_100:
        /*00a4*/ 	.word	0x00000000


	//----- nvinfo : EIATTR_CBANK_PARAM_SIZE
	.align		4
.L_101:
        /*00a8*/ 	.byte	0x03, 0x19
        /*00aa*/ 	.short	0x0030


	//----- nvinfo : EIATTR_PARAM_CBANK
	.align		4
        /*00ac*/ 	.byte	0x04, 0x0a
        /*00ae*/ 	.short	(.L_103 - .L_102)
	.align		4
.L_102:
        /*00b0*/ 	.word	index@(.nv.constant0._Z24conv_split_atomic_kernelPKjiS0_iPyii)
        /*00b4*/ 	.short	0x0380
        /*00b6*/ 	.short	0x0030


	//----- nvinfo : EIATTR_SW_WAR
	.align		4
.L_103:
        /*00b8*/ 	.byte	0x04, 0x36
        /*00ba*/ 	.short	(.L_105 - .L_104)
.L_104:
        /*00bc*/ 	.word	0x00000008
.L_105:


//--------------------- .nv.callgraph             --------------------------
	.section	.nv.callgraph,"",@"SHT_CUDA_CALLGRAPH"
	.align	4
	.sectionentsize	8
	.align		4
        /*0000*/ 	.word	0x00000000
	.align		4
        /*0004*/ 	.word	0xffffffff
	.align		4
        /*0008*/ 	.word	0x00000000
	.align		4
        /*000c*/ 	.word	0xfffffffe
	.align		4
        /*0010*/ 	.word	0x00000000
	.align		4
        /*0014*/ 	.word	0xfffffffd
	.align		4
        /*0018*/ 	.word	0x00000000
	.align		4
        /*001c*/ 	.word	0xfffffffc


//--------------------- .text._Z15ks_sub32_kernelPKjS0_PjS1_i --------------------------
	.section	.text._Z15ks_sub32_kernelPKjS0_PjS1_i,"ax",@progbits
	.align	128
        .global         _Z15ks_sub32_kernelPKjS0_PjS1_i
        .type           _Z15ks_sub32_kernelPKjS0_PjS1_i,@function
        .size           _Z15ks_sub32_kernelPKjS0_PjS1_i,(.L_x_108 - _Z15ks_sub32_kernelPKjS0_PjS1_i)
        .other          _Z15ks_sub32_kernelPKjS0_PjS1_i,@"STO_CUDA_ENTRY STV_DEFAULT"
_Z15ks_sub32_kernelPKjS0_PjS1_i:
.text._Z15ks_sub32_kernelPKjS0_PjS1_i:
[----:B------:R-:W-:Y:S01]  /*0000*/  LDC R1, c[0x0][0x37c] ;  /* 0x0000df00ff017b82 */ /* 0x000fe20000000800 */
[----:B------:R-:W0:Y:S01]  /*0010*/  S2R R0, SR_TID.X ;  /* 0x0000000000007919 */ /* 0x000e220000002100 */
[----:B------:R-:W0:Y:S06]  /*0020*/  LDCU UR7, c[0x0][0x3a0] ;  /* 0x00007400ff0777ac */ /* 0x000e2c0008000800 */
[----:B------:R-:W1:Y:S01]  /*0030*/  LDC.64 R4, c[0x0][0x380] ;  /* 0x0000e000ff047b82 */ /* 0x000e620000000a00 */
[----:B------:R-:W2:Y:S07]  /*0040*/  LDCU.64 UR8, c[0x0][0x358] ;  /* 0x00006b00ff0877ac */ /* 0x000eae0008000a00 */
[----:B------:R-:W3:Y:S01]  /*0050*/  LDC.64 R6, c[0x0][0x388] ;  /* 0x0000e200ff067b82 */ /* 0x000ee20000000a00 */
[----:B0-----:R-:W-:-:S13]  /*0060*/  ISETP.GE.AND P1, PT, R0, UR7, PT ;  /* 0x0000000700007c0c */ /* 0x001fda000bf26270 */
[----:B-1----:R-:W-:-:S04]  /*0070*/  @!P1 IMAD.WIDE.U32 R4, R0, 0x4, R4 ;  /* 0x0000000400049825 */ /* 0x002fc800078e0004 */
[----:B---3--:R-:W-:Y:S02]  /*0080*/  @!P1 IMAD.WIDE.U32 R6, R0, 0x4, R6 ;  /* 0x0000000400069825 */ /* 0x008fe400078e0006 */
[----:B--2---:R-:W2:Y:S04]  /*0090*/  @!P1 LDG.E.CONSTANT R4, desc[UR8][R4.64] ;  /* 0x0000000804049981 */ /* 0x004ea8000c1e9900 */
[----:B------:R-:W2:Y:S01]  /*00a0*/  @!P1 LDG.E.CONSTANT R7, desc[UR8][R6.64] ;  /* 0x0000000806079981 */ /* 0x000ea2000c1e9900 */
[----:B------:R-:W0:Y:S01]  /*00b0*/  S2UR UR6, SR_CgaCtaId ;  /* 0x00000000000679c3 */ /* 0x000e220000008800 */
[----:B------:R-:W-:Y:S01]  /*00c0*/  UMOV UR4, 0x400 ;  /* 0x0000040000047882 */ /* 0x000fe20000000000 */
[----:B------:R-:W-:Y:S02]  /*00d0*/  UISETP.GE.AND UP0, UPT, UR7, 0x2, UPT ;  /* 0x000000020700788c */ /* 0x000fe4000bf06270 */
[----:B------:R-:W-:-:S02]  /*00e0*/  UIADD3 UR5, UPT, UPT, UR4, 0x2000, URZ ;  /* 0x0000200004057890 */ /* 0x000fc4000fffe0ff */
[----:B0-----:R-:W-:Y:S02]  /*00f0*/  ULEA UR4, UR6, UR4, 0x18 ;  /* 0x0000000406047291 */ /* 0x001fe4000f8ec0ff */
[----:B------:R-:W-:-:S04]  /*0100*/  ULEA UR5, UR6, UR5, 0x18 ;  /* 0x0000000506057291 */ /* 0x000fc8000f8ec0ff */
[C---:B------:R-:W-:Y:S02]  /*0110*/  LEA R2, R0.reuse, UR4, 0x2 ;  /* 0x0000000400027c11 */ /* 0x040fe4000f8e10ff */
[----:B------:R-:W-:Y:S02]  /*0120*/  LEA R3, R0, UR5, 0x2 ;  /* 0x0000000500037c11 */ /* 0x000fe4000f8e10ff */
[CC--:B--2---:R-:W-:Y:S02]  /*0130*/  @!P1 ISETP.GE.U32.AND P0, PT, R4.reuse, R7.reuse, PT ;  /* 0x000000070400920c */ /* 0x0c4fe40003f06070 */
[----:B------:R-:W-:Y:S02]  /*0140*/  @!P1 ISETP.NE.AND P2, PT, R4, R7, PT ;  /* 0x000000070400920c */ /* 0x000fe40003f45270 */
[----:B------:R-:W-:Y:S02]  /*0150*/  @!P1 SEL R5, RZ, 0x1, P0 ;  /* 0x00000001ff059807 */ /* 0x000fe40000000000 */
[----:B------:R-:W-:-:S03]  /*0160*/  @!P1 SEL R4, RZ, 0x1, P2 ;  /* 0x00000001ff049807 */ /* 0x000fc60001000000 */
[----:B------:R0:W-:Y:S04]  /*0170*/  @!P1 STS [R2], R5 ;  /* 0x0000000502009388 */ /* 0x0001e80000000800 */
[----:B------:R0:W-:Y:S01]  /*0180*/  @!P1 STS [R3], R4 ;  /* 0x0000000403009388 */ /* 0x0001e20000000800 */
[----:B------:R-:W-:Y:S06]  /*0190*/  BAR.SYNC.DEFER_BLOCKING 0x0 ;  /* 0x0000000000007b1d */ /* 0x000fec0000010000 */
[----:B------:R-:W-:Y:S05]  /*01a0*/  BRA.U !UP0, `(.L_x_0) ;  /* 0x0000000108587547 */ /* 0x000fea000b800000 */
[----:B------:R-:W1:Y:S01]  /*01b0*/  LDCU UR7, c[0x0][0x3a0] ;  /* 0x00007400ff0777ac */ /* 0x000e620008000800 */
[----:B------:R-:W-:-:S05]  /*01c0*/  UMOV UR6, 0x1 ;  /* 0x0000000100067882 */ /* 0x000fca0000000000 */
.L_x_1:
[C---:B------:R-:W-:Y:S02]  /*01d0*/  ISETP.GE.AND P0, PT, R0.reuse, UR6, PT ;  /* 0x0000000600007c0c */ /* 0x040fe4000bf06270 */
[----:B0-----:R-:W-:Y:S02]  /*01e0*/  CS2R R4, SRZ ;  /* 0x0000000000047805 */ /* 0x001fe4000001ff00 */
[C---:B-1----:R-:W-:Y:S02]  /*01f0*/  ISETP.GE.AND P1, PT, R0.reuse, UR7, PT ;  /* 0x0000000700007c0c */ /* 0x042fe4000bf26270 */
[----:B------:R-:W-:-:S13]  /*0200*/  ISETP.GE.OR P0, PT, R0, UR7, !P0 ;  /* 0x0000000700007c0c */ /* 0x000fda000c706670 */
[----:B------:R-:W-:Y:S01]  /*0210*/  @!P0 VIADD R6, R0, -UR6 ;  /* 0x8000000600068c36 */ /* 0x000fe20008000000 */
[----:B------:R-:W-:-:S04]  /*0220*/  USHF.L.U32 UR6, UR6, 0x1, URZ ;  /* 0x0000000106067899 */ /* 0x000fc800080006ff */
[C---:B------:R-:W-:Y:S01]  /*0230*/  @!P0 LEA R7, R6.reuse, UR4, 0x2 ;  /* 0x0000000406078c11 */ /* 0x040fe2000f8e10ff */
[----:B------:R-:W-:Y:S01]  /*0240*/  UISETP.GE.AND UP0, UPT, UR6, UR7, UPT ;  /* 0x000000070600728c */ /* 0x000fe2000bf06270 */
[----:B------:R-:W-:-:S03]  /*0250*/  @!P0 LEA R6, R6, UR5, 0x2 ;  /* 0x0000000506068c11 */ /* 0x000fc6000f8e10ff */
[----:B------:R-:W-:Y:S04]  /*0260*/  @!P0 LDS R4, [R7] ;  /* 0x0000000007048984 */ /* 0x000fe80000000800 */
[----:B------:R-:W-:Y:S01]  /*0270*/  @!P0 LDS R5, [R6] ;  /* 0x0000000006058984 */ /* 0x000fe20000000800 */
[----:B------:R-:W-:Y:S06]  /*0280*/  BAR.SYNC.DEFER_BLOCKING 0x0 ;  /* 0x0000000000007b1d */ /* 0x000fec0000010000 */
[----:B--2---:R-:W-:Y:S04]  /*0290*/  @!P1 LDS R9, [R2] ;  /* 0x0000000002099984 */ /* 0x004fe80000000800 */
[----:B------:R-:W0:Y:S02]  /*02a0*/  @!P1 LDS R8, [R3] ;  /* 0x0000000003089984 */ /* 0x000e240000000800 */
[----:B0-----:R-:W-:-:S02]  /*02b0*/  @!P1 LOP3.LUT R9, R9, R8, R4, 0xf8, !PT ;  /* 0x0000000809099212 */ /* 0x001fc400078ef804 */
[----:B------:R-:W-:-:S03]  /*02c0*/  @!P1 LOP3.LUT R8, R8, R5, RZ, 0xc0, !PT ;  /* 0x0000000508089212 */ /* 0x000fc600078ec0ff */
[----:B------:R2:W-:Y:S04]  /*02d0*/  @!P1 STS [R2], R9 ;  /* 0x0000000902009388 */ /* 0x0005e80000000800 */
[----:B------:R2:W-:Y:S01]  /*02e0*/  @!P1 STS [R3], R8 ;  /* 0x0000000803009388 */ /* 0x0005e20000000800 */
[----:B------:R-:W-:Y:S06]  /*02f0*/  BAR.SYNC.DEFER_BLOCKING 0x0 ;  /* 0x0000000000007b1d */ /* 0x000fec0000010000 */
[----:B------:R-:W-:Y:S05]  /*0300*/  BRA.U !UP0, `(.L_x_1) ;  /* 0xfffffffd08b07547 */ /* 0x000fea000b83ffff */
.L_x_0:
[----:B------:R-:W-:Y:S04]  /*0310*/  BSSY.RECONVERGENT B0, `(.L_x_2) ;  /* 0x000000f000007945 */ /* 0x000fe80003800200 */
[----:B------:R-:W-:Y:S05]  /*0320*/  @P1 BRA `(.L_x_3) ;  /* 0x0000000000341947 */ /* 0x000fea0003800000 */
[----:B0-----:R-:W0:Y:S08]  /*0330*/  LDC.64 R4, c[0x0][0x380] ;  /* 0x0000e000ff047b82 */ /* 0x001e300000000a00 */
[----:B--2---:R-:W1:Y:S01]  /*0340*/  LDC.64 R8, c[0x0][0x388] ;  /* 0x0000e200ff087b82 */ /* 0x004e620000000a00 */
[C---:B0-----:R-:W-:Y:S01]  /*0350*/  IMAD.WIDE.U32 R6, R0.reuse, 0x4, R4 ;  /* 0x0000000400067825 */ /* 0x041fe200078e0004 */
[----:B------:R-:W-:-:S06]  /*0360*/  ISETP.NE.AND P0, PT, R0, RZ, PT ;  /* 0x000000ff0000720c */ /* 0x000fcc0003f05270 */
[----:B------:R-:W0:Y:S01]  /*0370*/  LDC.64 R4, c[0x0][0x390] ;  /* 0x0000e400ff047b82 */ /* 0x000e220000000a00 */
[----:B------:R-:W2:Y:S01]  /*0380*/  LDG.E.CONSTANT R6, desc[UR8][R6.64] ;  /* 0x0000000806067981 */ /* 0x000ea2000c1e9900 */
[----:B-1----:R-:W-:-:S06]  /*0390*/  IMAD.WIDE.U32 R8, R0, 0x4, R8 ;  /* 0x0000000400087825 */ /* 0x002fcc00078e0008 */
[----:B------:R-:W2:Y:S01]  /*03a0*/  LDG.E.CONSTANT R8, desc[UR8][R8.64] ;  /* 0x0000000808087981 */ /* 0x000ea2000c1e9900 */
[----:B------:R-:W-:-:S06]  /*03b0*/  IMAD.MOV.U32 R3, RZ, RZ, RZ ;  /* 0x000000ffff037224 */ /* 0x000fcc00078e00ff */
[----:B------:R-:W2:Y:S01]  /*03c0*/  @P0 LDS R3, [R2+-0x4] ;  /* 0xfffffc0002030984 */ /* 0x000ea20000000800 */
[----:B0-----:R-:W-:Y:S01]  /*03d0*/  IMAD.WIDE.U32 R4, R0, 0x4, R4 ;  /* 0x0000000400047825 */ /* 0x001fe200078e0004 */
[----:B--2---:R-:W-:-:S05]  /*03e0*/  IADD3 R3, PT, PT, R6, -R3, -R8 ;  /* 0x8000000306037210 */ /* 0x004fca0007ffe808 */
[----:B------:R1:W-:Y:S02]  /*03f0*/  STG.E desc[UR8][R4.64], R3 ;  /* 0x0000000304007986 */ /* 0x0003e4000c101908 */
.L_x_3:
[----:B------:R-:W-:Y:S05]  /*0400*/  BSYNC.RECONVERGENT B0 ;  /* 0x0000000000007941 */ /* 0x000fea0003800200 */
.L_x_2:
[----:B------:R-:W-:-:S06]  /*0410*/  UIADD3 UR4, UPT, UPT, UR7, -0x1, URZ ;  /* 0xffffffff07047890 */ /* 0x000fcc000fffe0ff */
[----:B------:R-:W-:-:S13]  /*0420*/  ISETP.NE.AND P0, PT, R0, UR4, PT ;  /* 0x0000000400007c0c */ /* 0x000fda000bf05270 */
[----:B------:R-:W-:Y:S05]  /*0430*/  @P0 EXIT ;  /* 0x000000000000094d */ /* 0x000fea0003800000 */
[----:B012---:R-:W0:Y:S01]  /*0440*/  LDS R3, [R2] ;  /* 0x0000000002037984 */ /* 0x007e220000000800 */
[----:B------:R-:W0:Y:S03]  /*0450*/  LDC.64 R4, c[0x0][0x398] ;  /* 0x0000e600ff047b82 */ /* 0x000e260000000a00 */
[----:B0-----:R-:W-:Y:S01]  /*0460*/  STG.E desc[UR8][R4.64], R3 ;  /* 0x0000000304007986 */ /* 0x001fe2000c101908 */
[----:B------:R-:W-:Y:S05]  /*0470*/  EXIT ;  /* 0x000000000000794d */ /* 0x000fea0003800000 */
.L_x_4:
[----:B------:R-:W-:-:S00]  /*0480*/  BRA `(.L_x_4) ;  /* 0xfffffffc00fc7947 */ /* 0x000fc0000383ffff */
[----:B------:R-:W-:-:S00]  /*0490*/  NOP ;  /* 0x0000000000007918 */ /* 0x000fc00000000000 */
        /* <DEDUP_REMOVED lines=14> */
.L_x_108:


//--------------------- .text._Z15ks_add32_kernelPKjS0_PjS1_i --------------------------
	.section	.text._Z15ks_add32_kernelPKjS0_PjS1_i,"ax",@progbits
	.align	128
        .global         _Z15ks_add32_kernelPKjS0_PjS1_i
        .type           _Z15ks_add32_kernelPKjS0_PjS1_i,@function
        .size           _Z15ks_add32_kernelPKjS0_PjS1_i,(.L_x_109 - _Z15ks_add32_kernelPKjS0_PjS1_i)
        .other          _Z15ks_add32_kernelPKjS0_PjS1_i,@"STO_CUDA_ENTRY STV_DEFAULT"
_Z15ks_add32_kernelPKjS0_PjS1_i:
.text._Z15ks_add32_kernelPKjS0_PjS1_i:
        /* <DEDUP_REMOVED lines=16> */
[----:B------:R-:W-:-:S06]  /*0100*/  ULEA UR5, UR6, UR5, 0x18 ;  /* 0x0000000506057291 */ /* 0x000fcc000f8ec0ff */
[----:B------:R-:W-:Y:S01]  /*0110*/  LEA R3, R0, UR5, 0x2 ;  /* 0x0000000500037c11 */ /* 0x000fe2000f8e10ff */
[----:B--2---:R-:W-:-:S05]  /*0120*/  @!P1 IMAD.IADD R2, R4, 0x1, R7 ;  /* 0x0000000104029824 */ /* 0x004fca00078e0207 */
[C---:B------:R-:W-:Y:S02]  /*0130*/  @!P1 ISETP.GE.U32.AND P0, PT, R2.reuse, R7, PT ;  /* 0x000000070200920c */ /* 0x040fe40003f06070 */
[----:B------:R-:W-:Y:S02]  /*0140*/  @!P1 ISETP.NE.AND P2, PT, R2, -0x1, PT ;  /* 0xffffffff0200980c */ /* 0x000fe40003f45270 */
[----:B------:R-:W-:Y:S02]  /*0150*/  LEA R2, R0, UR4, 0x2 ;  /* 0x0000000400027c11 */ /* 0x000fe4000f8e10ff */
        /* <DEDUP_REMOVED lines=8> */
.L_x_6:
        /* <DEDUP_REMOVED lines=20> */
.L_x_5:
        /* <DEDUP_REMOVED lines=13> */
[----:B--2---:R-:W-:-:S05]  /*03f0*/  IADD3 R3, PT, PT, R8, R6, R3 ;  /* 0x0000000608037210 */ /* 0x004fca0007ffe003 */
[----:B------:R1:W-:Y:S02]  /*0400*/  STG.E desc[UR8][R4.64], R3 ;  /* 0x0000000304007986 */ /* 0x0003e4000c101908 */
.L_x_8:
[----:B------:R-:W-:Y:S05]  /*0410*/  BSYNC.RECONVERGENT B0 ;  /* 0x0000000000007941 */ /* 0x000fea0003800200 */
.L_x_7:
[----:B------:R-:W-:-:S06]  /*0420*/  UIADD3 UR4, UPT, UPT, UR7, -0x1, URZ ;  /* 0xffffffff07047890 */ /* 0x000fcc000fffe0ff */
[----:B------:R-:W-:-:S13]  /*0430*/  ISETP.NE.AND P0, PT, R0, UR4, PT ;  /* 0x0000000400007c0c */ /* 0x000fda000bf05270 */
[----:B------:R-:W-:Y:S05]  /*0440*/  @P0 EXIT ;  /* 0x000000000000094d */ /* 0x000fea0003800000 */
[----:B012---:R-:W0:Y:S01]  /*0450*/  LDS R3, [R2] ;  /* 0x0000000002037984 */ /* 0x007e220000000800 */
[----:B------:R-:W0:Y:S03]  /*0460*/  LDC.64 R4, c[0x0][0x398] ;  /* 0x0000e600ff047b82 */ /* 0x000e260000000a00 */
[----:B0-----:R-:W-:Y:S01]  /*0470*/  STG.E desc[UR8][R4.64], R3 ;  /* 0x0000000304007986 */ /* 0x001fe2000c101908 */
[----:B------:R-:W-:Y:S05]  /*0480*/  EXIT ;  /* 0x000000000000794d */ /* 0x000fea0003800000 */
.L_x_9:
        /* <DEDUP_REMOVED lines=15> */
.L_x_109:


//--------------------- .text._Z22normalize_carry_kernelPKyPji --------------------------
	.section	.text._Z22normalize_carry_kernelPKyPji,"ax",@progbits
	.align	128
        .global         _Z22normalize_carry_kernelPKyPji
        .type           _Z22normalize_carry_kernelPKyPji,@function
        .size           _Z22normalize_carry_kernelPKyPji,(.L_x_110 - _Z22normalize_carry_kernelPKyPji)
        .other          _Z22normalize_carry_kernelPKyPji,@"STO_CUDA_ENTRY STV_DEFAULT"
_Z22normalize_carry_kernelPKyPji:
.text._Z22normalize_carry_kernelPKyPji:
[----:B------:R-:W-:Y:S01]  /*0000*/  LDC R1, c[0x0][0x37c] ;  /* 0x0000df00ff017b82 */ /* 0x000fe20000000800 */
[----:B------:R-:W0:Y:S07]  /*0010*/  S2R R2, SR_TID.X ;  /* 0x0000000000027919 */ /* 0x000e2e0000002100 */
[----:B------:R-:W0:Y:S08]  /*0020*/  S2UR UR4, SR_CTAID.X ;  /* 0x00000000000479c3 */ /* 0x000e300000002500 */
[----:B------:R-:W1:Y:S01]  /*0030*/  LDC R0, c[0x0][0x390] ;  /* 0x0000e400ff007b82 */ /* 0x000e620000000800 */
[----:B0-----:R-:W-:-:S04]  /*0040*/  LOP3.LUT P0, RZ, R2, UR4, RZ, 0xfc, !PT ;  /* 0x0000000402ff7c12 */ /* 0x001fc8000f80fcff */
[----:B-1----:R-:W-:-:S13]  /*0050*/  ISETP.LT.OR P0, PT, R0, 0x1, P0 ;  /* 0x000000010000780c */ /* 0x002fda0000701670 */
[----:B------:R-:W-:Y:S05]  /*0060*/  @P0 EXIT ;  /* 0x000000000000094d */ /* 0x000fea0003800000 */
[C---:B------:R-:W-:Y:S01]  /*0070*/  ISETP.GE.U32.AND P1, PT, R0.reuse, 0x10, PT ;  /* 0x000000100000780c */ /* 0x040fe20003f26070 */
[----:B------:R-:W0:Y:S01]  /*0080*/  LDCU.64 UR12, c[0x0][0x358] ;  /* 0x00006b00ff0c77ac */ /* 0x000e220008000a00 */
[----:B------:R-:W-:Y:S01]  /*0090*/  LOP3.LUT R2, R0, 0xf, RZ, 0xc0, !PT ;  /* 0x0000000f00027812 */ /* 0x000fe200078ec0ff */
[----:B------:R-:W-:Y:S01]  /*00a0*/  IMAD.MOV.U32 R21, RZ, RZ, RZ ;  /* 0x000000ffff157224 */ /* 0x000fe200078e00ff */
[----:B------:R-:W-:Y:S02]  /*00b0*/  CS2R R4, SRZ ;  /* 0x0000000000047805 */ /* 0x000fe4000001ff00 */
[----:B------:R-:W-:-:S07]  /*00c0*/  ISETP.NE.AND P0, PT, R2, RZ, PT ;  /* 0x000000ff0200720c */ /* 0x000fce0003f05270 */
[----:B------:R-:W-:Y:S06]  /*00d0*/  @!P1 BRA `(.L_x_10) ;  /* 0x00000004004c9947 */ /* 0x000fec0003800000 */
[----:B------:R-:W1:Y:S01]  /*00e0*/  LDCU.128 UR8, c[0x0][0x380] ;  /* 0x00007000ff0877ac */ /* 0x000e620008000c00 */
[----:B------:R-:W-:Y:S01]  /*00f0*/  LOP3.LUT R5, R0, 0x7ffffff0, RZ, 0xc0, !PT ;  /* 0x7ffffff000057812 */ /* 0x000fe200078ec0ff */
[----:B------:R-:W-:-:S04]  /*0100*/  IMAD.MOV.U32 R21, RZ, RZ, RZ ;  /* 0x000000ffff157224 */ /* 0x000fc800078e00ff */
[----:B------:R-:W-:Y:S01]  /*0110*/  IMAD.MOV R6, RZ, RZ, -R5 ;  /* 0x000000ffff067224 */ /* 0x000fe200078e0a05 */
[----:B-1----:R-:W-:Y:S02]  /*0120*/  UIADD3 UR6, UP0, UPT, UR8, 0x40, URZ ;  /* 0x0000004008067890 */ /* 0x002fe4000ff1e0ff */
[----:B------:R-:W-:Y:S02]  /*0130*/  UIADD3 UR4, UP1, UPT, UR10, 0x20, URZ ;  /* 0x000000200a047890 */ /* 0x000fe4000ff3e0ff */
[----:B------:R-:W-:Y:S02]  /*0140*/  UIADD3.X UR7, UPT, UPT, URZ, UR9, URZ, UP0, !UPT ;  /* 0x00000009ff077290 */ /* 0x000fe400087fe4ff */
[----:B------:R-:W-:Y:S01]  /*0150*/  UIADD3.X UR5, UPT, UPT, URZ, UR11, URZ, UP1, !UPT ;  /* 0x0000000bff057290 */ /* 0x000fe20008ffe4ff */
[----:B------:R-:W-:Y:S02]  /*0160*/  IMAD.U32 R10, RZ, RZ, UR6 ;  /* 0x00000006ff0a7e24 */ /* 0x000fe4000f8e00ff */
[----:B------:R-:W-:-:S02]  /*0170*/  IMAD.U32 R14, RZ, RZ, UR4 ;  /* 0x00000004ff0e7e24 */ /* 0x000fc4000f8e00ff */
[----:B------:R-:W-:Y:S02]  /*0180*/  IMAD.U32 R11, RZ, RZ, UR7 ;  /* 0x00000007ff0b7e24 */ /* 0x000fe4000f8e00ff */
[----:B------:R-:W-:-:S07]  /*0190*/  IMAD.U32 R15, RZ, RZ, UR5 ;  /* 0x00000005ff0f7e24 */ /* 0x000fce000f8e00ff */
.L_x_11:
[----:B0-----:R-:W2:Y:S04]  /*01a0*/  LDG.E.64.CONSTANT R28, desc[UR12][R10.64+-0x40] ;  /* 0xffffc00c0a1c7981 */ /* 0x001ea8000c1e9b00 */
[----:B------:R-:W3:Y:S04]  /*01b0*/  LDG.E.64.CONSTANT R26, desc[UR12][R10.64+-0x38] ;  /* 0xffffc80c0a1a7981 */ /* 0x000ee8000c1e9b00 */
[----:B------:R-:W4:Y:S04]  /*01c0*/  LDG.E.64.CONSTANT R22, desc[UR12][R10.64+-0x30] ;  /* 0xffffd00c0a167981 */ /* 0x000f28000c1e9b00 */
[----:B------:R-:W5:Y:S04]  /*01d0*/  LDG.E.64.CONSTANT R8, desc[UR12][R10.64+-0x28] ;  /* 0xffffd80c0a087981 */ /* 0x000f68000c1e9b00 */
[----:B------:R-:W5:Y:S04]  /*01e0*/  LDG.E.64.CONSTANT R24, desc[UR12][R10.64+-0x20] ;  /* 0xffffe00c0a187981 */ /* 0x000f68000c1e9b00 */
[----:B------:R-:W5:Y:S04]  /*01f0*/  LDG.E.64.CONSTANT R12, desc[UR12][R10.64+-0x18] ;  /* 0xffffe80c0a0c7981 */ /* 0x000f68000c1e9b00 */
[----:B------:R-:W5:Y:S04]  /*0200*/  LDG.E.64.CONSTANT R16, desc[UR12][R10.64+-0x10] ;  /* 0xfffff00c0a107981 */ /* 0x000f68000c1e9b00 */
[----:B------:R-:W5:Y:S01]  /*0210*/  LDG.E.64.CONSTANT R18, desc[UR12][R10.64+-0x8] ;  /* 0xfffff80c0a127981 */ /* 0x000f62000c1e9b00 */
[----:B--2---:R-:W-:-:S04]  /*0220*/  IADD3 R21, P1, PT, R28, R21, RZ ;  /* 0x000000151c157210 */ /* 0x004fc80007f3e0ff */
[----:B------:R-:W-:-:S04]  /*0230*/  IADD3.X R29, PT, PT, R29, R4, RZ, P1, !PT ;  /* 0x000000041d1d7210 */ /* 0x000fc80000ffe4ff */
[----:B---3--:R-:W-:-:S05]  /*0240*/  IADD3 R20, P1, PT, R26, R29, RZ ;  /* 0x0000001d1a147210 */ /* 0x008fca0007f3e0ff */
[----:B------:R-:W-:-:S05]  /*0250*/  IMAD.X R27, RZ, RZ, R27, P1 ;  /* 0x000000ffff1b7224 */ /* 0x000fca00008e061b */
[----:B----4-:R-:W-:-:S05]  /*0260*/  IADD3 R22, P1, PT, R22, R27, RZ ;  /* 0x0000001b16167210 */ /* 0x010fca0007f3e0ff */
[----:B------:R-:W-:-:S05]  /*0270*/  IMAD.X R23, RZ, RZ, R23, P1 ;  /* 0x000000ffff177224 */ /* 0x000fca00008e0617 */
[----:B-----5:R-:W-:-:S05]  /*0280*/  IADD3 R8, P1, PT, R8, R23, RZ ;  /* 0x0000001708087210 */ /* 0x020fca0007f3e0ff */
[----:B------:R-:W-:-:S05]  /*0290*/  IMAD.X R3, RZ, RZ, R9, P1 ;  /* 0x000000ffff037224 */ /* 0x000fca00008e0609 */
[----:B------:R-:W-:-:S05]  /*02a0*/  IADD3 R3, P1, PT, R24, R3, RZ ;  /* 0x0000000318037210 */ /* 0x000fca0007f3e0ff */
[----:B------:R-:W-:Y:S02]  /*02b0*/  IMAD.X R7, RZ, RZ, R25, P1 ;  /* 0x000000ffff077224 */ /* 0x000fe400008e0619 */
[----:B------:R-:W2:Y:S03]  /*02c0*/  LDG.E.64.CONSTANT R24, desc[UR12][R10.64] ;  /* 0x0000000c0a187981 */ /* 0x000ea6000c1e9b00 */
[----:B------:R-:W-:-:S05]  /*02d0*/  IADD3 R7, P1, PT, R12, R7, RZ ;  /* 0x000000070c077210 */ /* 0x000fca0007f3e0ff */
[----:B------:R-:W-:Y:S02]  /*02e0*/  IMAD.X R9, RZ, RZ, R13, P1 ;  /* 0x000000ffff097224 */ /* 0x000fe400008e060d */
[----:B------:R-:W3:Y:S03]  /*02f0*/  LDG.E.64.CONSTANT R12, desc[UR12][R10.64+0x8] ;  /* 0x0000080c0a0c7981 */ /* 0x000ee6000c1e9b00 */
[----:B------:R-:W-:-:S05]  /*0300*/  IADD3 R9, P1, PT, R16, R9, RZ ;  /* 0x0000000910097210 */ /* 0x000fca0007f3e0ff */
[----:B------:R-:W-:Y:S02]  /*0310*/  IMAD.X R23, RZ, RZ, R17, P1 ;  /* 0x000000ffff177224 */ /* 0x000fe400008e0611 */
[----:B------:R-:W4:Y:S03]  /*0320*/  LDG.E.64.CONSTANT R16, desc[UR12][R10.64+0x10] ;  /* 0x0000100c0a107981 */ /* 0x000f26000c1e9b00 */
[----:B------:R-:W-:-:S04]  /*0330*/  IADD3 R23, P1, PT, R18, R23, RZ ;  /* 0x0000001712177210 */ /* 0x000fc80007f3e0ff */
[----:B------:R-:W-:Y:S02]  /*0340*/  IADD3.X R27, PT, PT, RZ, R19, RZ, P1, !PT ;  /* 0x00000013ff1b7210 */ /* 0x000fe40000ffe4ff */
[----:B------:R-:W5:Y:S04]  /*0350*/  LDG.E.64.CONSTANT R18, desc[UR12][R10.64+0x18] ;  /* 0x0000180c0a127981 */ /* 0x000f68000c1e9b00 */
[----:B------:R-:W-:Y:S04]  /*0360*/  STG.E desc[UR12][R14.64+-0x20], R21 ;  /* 0xffffe0150e007986 */ /* 0x000fe8000c10190c */
[----:B------:R0:W-:Y:S04]  /*0370*/  STG.E desc[UR12][R14.64+-0x1c], R20 ;  /* 0xffffe4140e007986 */ /* 0x0001e8000c10190c */
[----:B0-----:R-:W5:Y:S01]  /*0380*/  LDG.E.64.CONSTANT R20, desc[UR12][R10.64+0x38] ;  /* 0x0000380c0a147981 */ /* 0x001f62000c1e9b00 */
[----:B--2---:R-:W-:-:S05]  /*0390*/  IADD3 R24, P1, PT, R24, R27, RZ ;  /* 0x0000001b18187210 */ /* 0x004fca0007f3e0ff */
[----:B------:R-:W-:-:S05]  /*03a0*/  IMAD.X R25, RZ, RZ, R25, P1 ;  /* 0x000000ffff197224 */ /* 0x000fca00008e0619 */
[----:B---3--:R-:W-:-:S05]  /*03b0*/  IADD3 R25, P1, PT, R12, R25, RZ ;  /* 0x000000190c197210 */ /* 0x008fca0007f3e0ff */
[----:B------:R-:W-:Y:S02]  /*03c0*/  IMAD.X R27, RZ, RZ, R13, P1 ;  /* 0x000000ffff1b7224 */ /* 0x000fe400008e060d */
[----:B------:R-:W2:Y:S03]  /*03d0*/  LDG.E.64.CONSTANT R12, desc[UR12][R10.64+0x20] ;  /* 0x0000200c0a0c7981 */ /* 0x000ea6000c1e9b00 */
[----:B----4-:R-:W-:-:S05]  /*03e0*/  IADD3 R26, P1, PT, R16, R27, RZ ;  /* 0x0000001b101a7210 */ /* 0x010fca0007f3e0ff */
[----:B------:R-:W-:Y:S02]  /*03f0*/  IMAD.X R27, RZ, RZ, R17, P1 ;  /* 0x000000ffff1b7224 */ /* 0x000fe400008e0611 */
[----:B------:R-:W3:Y:S03]  /*0400*/  LDG.E.64.CONSTANT R16, desc[UR12][R10.64+0x28] ;  /* 0x0000280c0a107981 */ /* 0x000ee6000c1e9b00 */
[----:B-----5:R-:W-:-:S05]  /*0410*/  IADD3 R27, P1, PT, R18, R27, RZ ;  /* 0x0000001b121b7210 */ /* 0x020fca0007f3e0ff */
[----:B------:R-:W-:Y:S02]  /*0420*/  IMAD.X R29, RZ, RZ, R19, P1 ;  /* 0x000000ffff1d7224 */ /* 0x000fe400008e0613 */
[----:B------:R0:W4:Y:S01]  /*0430*/  LDG.E.64.CONSTANT R18, desc[UR12][R10.64+0x30] ;  /* 0x0000300c0a127981 */ /* 0x000122000c1e9b00 */
[----:B------:R-:W-:-:S03]  /*0440*/  VIADD R6, R6, 0x10 ;  /* 0x0000001006067836 */ /* 0x000fc60000000000 */
[----:B------:R-:W-:Y:S04]  /*0450*/  STG.E desc[UR12][R14.64+-0x18], R22 ;  /* 0xffffe8160e007986 */ /* 0x000fe8000c10190c */
[----:B------:R-:W-:Y:S01]  /*0460*/  STG.E desc[UR12][R14.64+-0x14], R8 ;  /* 0xffffec080e007986 */ /* 0x000fe2000c10190c */
[----:B0-----:R-:W-:-:S03]  /*0470*/  IADD3 R10, P3, PT, R10, 0x80, RZ ;  /* 0x000000800a0a7810 */ /* 0x001fc60007f7e0ff */
[----:B------:R-:W-:Y:S04]  /*0480*/  STG.E desc[UR12][R14.64+-0x10], R3 ;  /* 0xfffff0030e007986 */ /* 0x000fe8000c10190c */
[----:B------:R-:W-:Y:S04]  /*0490*/  STG.E desc[UR12][R14.64+-0xc], R7 ;  /* 0xfffff4070e007986 */ /* 0x000fe8000c10190c */
[----:B------:R-:W-:Y:S04]  /*04a0*/  STG.E desc[UR12][R14.64+-0x8], R9 ;  /* 0xfffff8090e007986 */ /* 0x000fe8000c10190c */
[----:B------:R-:W-:Y:S04]  /*04b0*/  STG.E desc[UR12][R14.64+-0x4], R23 ;  /* 0xfffffc170e007986 */ /* 0x000fe8000c10190c */
[----:B------:R-:W-:Y:S04]  /*04c0*/  STG.E desc[UR12][R14.64], R24 ;  /* 0x000000180e007986 */ /* 0x000fe8000c10190c */
[----:B------:R-:W-:Y:S04]  /*04d0*/  STG.E desc[UR12][R14.64+0x4], R25 ;  /* 0x000004190e007986 */ /* 0x000fe8000c10190c */
[----:B------:R-:W-:Y:S04]  /*04e0*/  STG.E desc[UR12][R14.64+0x8], R26 ;  /* 0x0000081a0e007986 */ /* 0x000fe8000c10190c */
[----:B------:R-:W-:Y:S01]  /*04f0*/  STG.E desc[UR12][R14.64+0xc], R27 ;  /* 0x00000c1b0e007986 */ /* 0x000fe2000c10190c */
[----:B------:R-:W-:Y:S01]  /*0500*/  IMAD.X R11, RZ, RZ, R11, P3 ;  /* 0x000000ffff0b7224 */ /* 0x000fe200018e060b */
[----:B--2---:R-:W-:-:S05]  /*0510*/  IADD3 R29, P1, PT, R12, R29, RZ ;  /* 0x0000001d0c1d7210 */ /* 0x004fca0007f3e0ff */
[----:B------:R-:W-:-:S05]  /*0520*/  IMAD.X R13, RZ, RZ, R13, P1 ;  /* 0x000000ffff0d7224 */ /* 0x000fca00008e060d */
[----:B---3--:R-:W-:-:S05]  /*0530*/  IADD3 R13, P1, PT, R16, R13, RZ ;  /* 0x0000000d100d7210 */ /* 0x008fca0007f3e0ff */
[----:B------:R-:W-:-:S05]  /*0540*/  IMAD.X R17, RZ, RZ, R17, P1 ;  /* 0x000000ffff117224 */ /* 0x000fca00008e0611 */
[----:B----4-:R-:W-:-:S04]  /*0550*/  IADD3 R12, P1, PT, R18, R17, RZ ;  /* 0x00000011120c7210 */ /* 0x010fc80007f3e0ff */
[----:B------:R-:W-:Y:S02]  /*0560*/  IADD3.X R17, PT, PT, RZ, R19, RZ, P1, !PT ;  /* 0x00000013ff117210 */ /* 0x000fe40000ffe4ff */
[----:B------:R-:W-:Y:S02]  /*0570*/  ISETP.NE.AND P1, PT, R6, RZ, PT ;  /* 0x000000ff0600720c */ /* 0x000fe40003f25270 */
[----:B------:R-:W-:Y:S01]  /*0580*/  IADD3 R17, P2, PT, R20, R17, RZ ;  /* 0x0000001114117210 */ /* 0x000fe20007f5e0ff */
[----:B------:R-:W-:Y:S04]  /*0590*/  STG.E desc[UR12][R14.64+0x10], R29 ;  /* 0x0000101d0e007986 */ /* 0x000fe8000c10190c */
[----:B------:R-:W-:Y:S04]  /*05a0*/  STG.E desc[UR12][R14.64+0x14], R13 ;  /* 0x0000140d0e007986 */ /* 0x000fe8000c10190c */
[----:B------:R-:W-:Y:S04]  /*05b0*/  STG.E desc[UR12][R14.64+0x18], R12 ;  /* 0x0000180c0e007986 */ /* 0x000fe8000c10190c */
[----:B------:R0:W-:Y:S01]  /*05c0*/  STG.E desc[UR12][R14.64+0x1c], R17 ;  /* 0x00001c110e007986 */ /* 0x0001e2000c10190c */
[----:B------:R-:W-:Y:S01]  /*05d0*/  IMAD.X R21, RZ, RZ, R21, P2 ;  /* 0x000000ffff157224 */ /* 0x000fe200010e0615 */
[----:B0-----:R-:W-:-:S05]  /*05e0*/  IADD3 R14, P4, PT, R14, 0x40, RZ ;  /* 0x000000400e0e7810 */ /* 0x001fca0007f9e0ff */
[----:B------:R-:W-:Y:S01]  /*05f0*/  IMAD.X R15, RZ, RZ, R15, P4 ;  /* 0x000000ffff0f7224 */ /* 0x000fe200020e060f */
[----:B------:R-:W-:Y:S07]  /*0600*/  @P1 BRA `(.L_x_11) ;  /* 0xfffffff800e41947 */ /* 0x000fee000383ffff */
.L_x_10:
[----:B0-----:R-:W-:Y:S05]  /*0610*/  @!P0 EXIT ;  /* 0x000000000000894d */ /* 0x001fea0003800000 */
[----:B------:R-:W-:Y:S02]  /*0620*/  ISETP.GE.U32.AND P1, PT, R2, 0x8, PT ;  /* 0x000000080200780c */ /* 0x000fe40003f26070 */
[----:B------:R-:W-:-:S04]  /*0630*/  LOP3.LUT R20, R0, 0x7, RZ, 0xc0, !PT ;  /* 0x0000000700147812 */ /* 0x000fc800078ec0ff */
[----:B------:R-:W-:-:S07]  /*0640*/  ISETP.NE.AND P0, PT, R20, RZ, PT ;  /* 0x000000ff1400720c */ /* 0x000fce0003f05270 */
[----:B------:R-:W-:Y:S06]  /*0650*/  @!P1 BRA `(.L_x_12) ;  /* 0x0000000000949947 */ /* 0x000fec0003800000 */
[----:B------:R-:W0:Y:S02]  /*0660*/  LDC.64 R24, c[0x0][0x380] ;  /* 0x0000e000ff187b82 */ /* 0x000e240000000a00 */
[----:B0-----:R-:W-:-:S05]  /*0670*/  IMAD.WIDE.U32 R24, R5, 0x8, R24 ;  /* 0x0000000805187825 */ /* 0x001fca00078e0018 */
[----:B------:R-:W2:Y:S04]  /*0680*/  LDG.E.64.CONSTANT R18, desc[UR12][R24.64] ;  /* 0x0000000c18127981 */ /* 0x000ea8000c1e9b00 */
[----:B------:R-:W3:Y:S04]  /*0690*/  LDG.E.64.CONSTANT R14, desc[UR12][R24.64+0x8] ;  /* 0x0000080c180e7981 */ /* 0x000ee8000c1e9b00 */
[----:B------:R-:W4:Y:S04]  /*06a0*/  LDG.E.64.CONSTANT R16, desc[UR12][R24.64+0x10] ;  /* 0x0000100c18107981 */ /* 0x000f28000c1e9b00 */
[----:B------:R-:W5:Y:S04]  /*06b0*/  LDG.E.64.CONSTANT R8, desc[UR12][R24.64+0x18] ;  /* 0x0000180c18087981 */ /* 0x000f68000c1e9b00 */
[----:B------:R-:W5:Y:S04]  /*06c0*/  LDG.E.64.CONSTANT R12, desc[UR12][R24.64+0x20] ;  /* 0x0000200c180c7981 */ /* 0x000f68000c1e9b00 */
[----:B------:R-:W5:Y:S04]  /*06d0*/  LDG.E.64.CONSTANT R10, desc[UR12][R24.64+0x28] ;  /* 0x0000280c180a7981 */ /* 0x000f68000c1e9b00 */
[----:B------:R-:W5:Y:S04]  /*06e0*/  LDG.E.64.CONSTANT R6, desc[UR12][R24.64+0x30] ;  /* 0x0000300c18067981 */ /* 0x000f68000c1e9b00 */
[----:B------:R-:W5:Y:S01]  /*06f0*/  LDG.E.64.CONSTANT R2, desc[UR12][R24.64+0x38] ;  /* 0x0000380c18027981 */ /* 0x000f62000c1e9b00 */
[----:B--2---:R-:W-:-:S05]  /*0700*/  IADD3 R18, P1, PT, R18, R21, RZ ;  /* 0x0000001512127210 */ /* 0x004fca0007f3e0ff */
[----:B------:R-:W-:-:S05]  /*0710*/  IMAD.X R19, R19, 0x1, R4, P1 ;  /* 0x0000000113137824 */ /* 0x000fca00008e0604 */
[----:B---3--:R-:W-:-:S05]  /*0720*/  IADD3 R19, P1, PT, R14, R19, RZ ;  /* 0x000000130e137210 */ /* 0x008fca0007f3e0ff */
[----:B------:R-:W-:Y:S02]  /*0730*/  IMAD.X R23, RZ, RZ, R15, P1 ;  /* 0x000000ffff177224 */ /* 0x000fe400008e060f */
[----:B------:R-:W0:Y:S03]  /*0740*/  LDC.64 R14, c[0x0][0x388] ;  /* 0x0000e200ff0e7b82 */ /* 0x000e260000000a00 */
[----:B----4-:R-:W-:-:S04]  /*0750*/  IADD3 R23, P1, PT, R16, R23, RZ ;  /* 0x0000001710177210 */ /* 0x010fc80007f3e0ff */
[----:B------:R-:W-:-:S04]  /*0760*/  IADD3.X R17, PT, PT, RZ, R17, RZ, P1, !PT ;  /* 0x00000011ff117210 */ /* 0x000fc80000ffe4ff */
[----:B-----5:R-:W-:-:S05]  /*0770*/  IADD3 R17, P1, PT, R8, R17, RZ ;  /* 0x0000001108117210 */ /* 0x020fca0007f3e0ff */
[----:B------:R-:W-:-:S05]  /*0780*/  IMAD.X R27, RZ, RZ, R9, P1 ;  /* 0x000000ffff1b7224 */ /* 0x000fca00008e0609 */
[----:B------:R-:W-:Y:S01]  /*0790*/  IADD3 R27, P1, PT, R12, R27, RZ ;  /* 0x0000001b0c1b7210 */ /* 0x000fe20007f3e0ff */
[----:B0-----:R-:W-:-:S04]  /*07a0*/  IMAD.WIDE.U32 R14, R5, 0x4, R14 ;  /* 0x00000004050e7825 */ /* 0x001fc800078e000e */
[----:B------:R-:W-:Y:S01]  /*07b0*/  IMAD.X R13, RZ, RZ, R13, P1 ;  /* 0x000000ffff0d7224 */ /* 0x000fe200008e060d */
[----:B------:R0:W-:Y:S01]  /*07c0*/  STG.E desc[UR12][R14.64], R18 ;  /* 0x000000120e007986 */ /* 0x0001e2000c10190c */
[----:B------:R-:W-:-:S03]  /*07d0*/  VIADD R5, R5, 0x8 ;  /* 0x0000000805057836 */ /* 0x000fc60000000000 */
[----:B------:R-:W-:Y:S01]  /*07e0*/  IADD3 R13, P1, PT, R10, R13, RZ ;  /* 0x0000000d0a0d7210 */ /* 0x000fe20007f3e0ff */
[----:B------:R0:W-:Y:S04]  /*07f0*/  STG.E desc[UR12][R14.64+0x4], R19 ;  /* 0x000004130e007986 */ /* 0x0001e8000c10190c */
[----:B------:R-:W-:Y:S01]  /*0800*/  IMAD.X R9, RZ, RZ, R11, P1 ;  /* 0x000000ffff097224 */ /* 0x000fe200008e060b */
[----:B------:R0:W-:Y:S04]  /*0810*/  STG.E desc[UR12][R14.64+0x8], R23 ;  /* 0x000008170e007986 */ /* 0x0001e8000c10190c */
[----:B------:R-:W-:Y:S01]  /*0820*/  IADD3 R9, P1, PT, R6, R9, RZ ;  /* 0x0000000906097210 */ /* 0x000fe20007f3e0ff */
[----:B------:R0:W-:Y:S04]  /*0830*/  STG.E desc[UR12][R14.64+0xc], R17 ;  /* 0x00000c110e007986 */ /* 0x0001e8000c10190c */
[----:B------:R-:W-:Y:S01]  /*0840*/  IMAD.X R7, RZ, RZ, R7, P1 ;  /* 0x000000ffff077224 */ /* 0x000fe200008e0607 */
[----:B------:R0:W-:Y:S04]  /*0850*/  STG.E desc[UR12][R14.64+0x10], R27 ;  /* 0x0000101b0e007986 */ /* 0x0001e8000c10190c */
[----:B------:R-:W-:Y:S01]  /*0860*/  IADD3 R7, P1, PT, R2, R7, RZ ;  /* 0x0000000702077210 */ /* 0x000fe20007f3e0ff */
[----:B------:R0:W-:Y:S04]  /*0870*/  STG.E desc[UR12][R14.64+0x14], R13 ;  /* 0x0000140d0e007986 */ /* 0x0001e8000c10190c */
[----:B------:R0:W-:Y:S01]  /*0880*/  STG.E desc[UR12][R14.64+0x18], R9 ;  /* 0x000018090e007986 */ /* 0x0001e2000c10190c */
[----:B------:R-:W-:-:S03]  /*0890*/  IMAD.X R21, RZ, RZ, R3, P1 ;  /* 0x000000ffff157224 */ /* 0x000fc600008e0603 */
[----:B------:R0:W-:Y:S04]  /*08a0*/  STG.E desc[UR12][R14.64+0x1c], R7 ;  /* 0x00001c070e007986 */ /* 0x0001e8000c10190c */
.L_x_12:
[----:B------:R-:W-:Y:S05]  /*08b0*/  @!P0 EXIT ;  /* 0x000000000000894d */ /* 0x000fea0003800000 */
[----:B------:R-:W-:Y:S02]  /*08c0*/  ISETP.GE.U32.AND P1, PT, R20, 0x4, PT ;  /* 0x000000041400780c */ /* 0x000fe40003f26070 */
[----:B------:R-:W-:-:S04]  /*08d0*/  LOP3.LUT R0, R0, 0x3, RZ, 0xc0, !PT ;  /* 0x0000000300007812 */ /* 0x000fc800078ec0ff */
[----:B------:R-:W-:-:S07]  /*08e0*/  ISETP.NE.AND P0, PT, R0, RZ, PT ;  /* 0x000000ff0000720c */ /* 0x000fce0003f05270 */
[----:B------:R-:W-:Y:S06]  /*08f0*/  @!P1 BRA `(.L_x_13) ;  /* 0x0000000000549947 */ /* 0x000fec0003800000 */
[----:B------:R-:W1:Y:S08]  /*0900*/  LDC.64 R2, c[0x0][0x380] ;  /* 0x0000e000ff027b82 */ /* 0x000e700000000a00 */
[----:B0-----:R-:W0:Y:S01]  /*0910*/  LDC.64 R8, c[0x0][0x388] ;  /* 0x0000e200ff087b82 */ /* 0x001e220000000a00 */
[----:B-1----:R-:W-:-:S05]  /*0920*/  IMAD.WIDE.U32 R10, R5, 0x8, R2 ;  /* 0x00000008050a7825 */ /* 0x002fca00078e0002 */
[----:B------:R-:W2:Y:S04]  /*0930*/  LDG.E.64.CONSTANT R12, desc[UR12][R10.64] ;  /* 0x0000000c0a0c7981 */ /* 0x000ea8000c1e9b00 */
[----:B------:R-:W3:Y:S04]  /*0940*/  LDG.E.64.CONSTANT R14, desc[UR12][R10.64+0x8] ;  /* 0x0000080c0a0e7981 */ /* 0x000ee8000c1e9b00 */
[----:B------:R-:W4:Y:S04]  /*0950*/  LDG.E.64.CONSTANT R6, desc[UR12][R10.64+0x10] ;  /* 0x0000100c0a067981 */ /* 0x000f28000c1e9b00 */
[----:B------:R-:W5:Y:S01]  /*0960*/  LDG.E.64.CONSTANT R2, desc[UR12][R10.64+0x18] ;  /* 0x0000180c0a027981 */ /* 0x000f62000c1e9b00 */
[----:B0-----:R-:W-:-:S04]  /*0970*/  IMAD.WIDE.U32 R8, R5, 0x4, R8 ;  /* 0x0000000405087825 */ /* 0x001fc800078e0008 */
[----:B------:R-:W-:Y:S01]  /*0980*/  VIADD R5, R5, 0x4 ;  /* 0x0000000405057836 */ /* 0x000fe20000000000 */
[----:B--2---:R-:W-:-:S04]  /*0990*/  IADD3 R17, P1, PT, R12, R21, RZ ;  /* 0x000000150c117210 */ /* 0x004fc80007f3e0ff */
[----:B------:R-:W-:Y:S01]  /*09a0*/  IADD3.X R13, PT, PT, R13, R4, RZ, P1, !PT ;  /* 0x000000040d0d7210 */ /* 0x000fe20000ffe4ff */
[----:B------:R1:W-:Y:S03]  /*09b0*/  STG.E desc[UR12][R8.64], R17 ;  /* 0x0000001108007986 */ /* 0x0003e6000c10190c */
[----:B---3--:R-:W-:-:S05]  /*09c0*/  IADD3 R13, P1, PT, R14, R13, RZ ;  /* 0x0000000d0e0d7210 */ /* 0x008fca0007f3e0ff */
[----:B------:R-:W-:Y:S01]  /*09d0*/  IMAD.X R15, RZ, RZ, R15, P1 ;  /* 0x000000ffff0f7224 */ /* 0x000fe200008e060f */
[----:B------:R1:W-:Y:S04]  /*09e0*/  STG.E desc[UR12][R8.64+0x4], R13 ;  /* 0x0000040d08007986 */ /* 0x0003e8000c10190c */
[----:B----4-:R-:W-:-:S05]  /*09f0*/  IADD3 R15, P1, PT, R6, R15, RZ ;  /* 0x0000000f060f7210 */ /* 0x010fca0007f3e0ff */
[----:B------:R-:W-:Y:S01]  /*0a00*/  IMAD.X R7, RZ, RZ, R7, P1 ;  /* 0x000000ffff077224 */ /* 0x000fe200008e0607 */
[----:B------:R1:W-:Y:S04]  /*0a10*/  STG.E desc[UR12][R8.64+0x8], R15 ;  /* 0x0000080f08007986 */ /* 0x0003e8000c10190c */
[----:B-----5:R-:W-:-:S05]  /*0a20*/  IADD3 R7, P1, PT, R2, R7, RZ ;  /* 0x0000000702077210 */ /* 0x020fca0007f3e0ff */
[----:B------:R1:W-:Y:S01]  /*0a30*/  STG.E desc[UR12][R8.64+0xc], R7 ;  /* 0x00000c0708007986 */ /* 0x0003e2000c10190c */
[----:B------:R-:W-:-:S07]  /*0a40*/  IMAD.X R21, RZ, RZ, R3, P1 ;  /* 0x000000ffff157224 */ /* 0x000fce00008e0603 */
.L_x_13:
[----:B------:R-:W-:Y:S05]  /*0a50*/  @!P0 EXIT ;  /* 0x000000000000894d */ /* 0x000fea0003800000 */
[----:B01----:R-:W0:Y:S01]  /*0a60*/  LDC.64 R6, c[0x0][0x380] ;  /* 0x0000e000ff067b82 */ /* 0x003e220000000a00 */
[----:B------:R-:W-:-:S07]  /*0a70*/  IMAD.MOV R0, RZ, RZ, -R0 ;  /* 0x000000ffff007224 */ /* 0x000fce00078e0a00 */
[----:B------:R-:W1:Y:S01]  /*0a80*/  LDC.64 R2, c[0x0][0x388] ;  /* 0x0000e200ff027b82 */ /* 0x000e620000000a00 */
[----:B0-----:R-:W-:-:S04]  /*0a90*/  IMAD.WIDE.U32 R6, R5, 0x8, R6 ;  /* 0x0000000805067825 */ /* 0x001fc800078e0006 */
[----:B------:R-:W-:Y:S01]  /*0aa0*/  IMAD.MOV.U32 R9, RZ, RZ, R7 ;  /* 0x000000ffff097224 */ /* 0x000fe200078e0007 */
[----:B------:R-:W-:Y:S01]  /*0ab0*/  MOV R8, R6 ;  /* 0x0000000600087202 */ /* 0x000fe20000000f00 */
[----:B-1----:R-:W-:-:S04]  /*0ac0*/  IMAD.WIDE.U32 R2, R5, 0x4, R2 ;  /* 0x0000000405027825 */ /* 0x002fc800078e0002 */
[----:B------:R-:W-:Y:S02]  /*0ad0*/  IMAD.MOV.U32 R10, RZ, RZ, R2 ;  /* 0x000000ffff0a7224 */ /* 0x000fe400078e0002 */
[----:B------:R-:W-:-:S07]  /*0ae0*/  IMAD.MOV.U32 R11, RZ, RZ, R3 ;  /* 0x000000ffff0b7224 */ /* 0x000fce00078e0003 */
.L_x_14:
[----:B------:R-:W-:Y:S02]  /*0af0*/  IMAD.MOV.U32 R2, RZ, RZ, R8 ;  /* 0x000000ffff027224 */ /* 0x000fe400078e0008 */
[----:B------:R-:W-:-:S06]  /*0b00*/  IMAD.MOV.U32 R3, RZ, RZ, R9 ;  /* 0x000000ffff037224 */ /* 0x000fcc00078e0009 */
[----:B------:R-:W2:Y:S01]  /*0b10*/  LDG.E.64.CONSTANT R2, desc[UR12][R2.64] ;  /* 0x0000000c02027981 */ /* 0x000ea2000c1e9b00 */
[----:B------:R-:W-:Y:S01]  /*0b20*/  VIADD R0, R0, 0x1 ;  /* 0x0000000100007836 */ /* 0x000fe20000000000 */
[----:B0-----:R-:W-:Y:S01]  /*0b30*/  MOV R7, R11 ;  /* 0x0000000b00077202 */ /* 0x001fe20000000f00 */
[----:B------:R-:W-:Y:S01]  /*0b40*/  IMAD.MOV.U32 R6, RZ, RZ, R10 ;  /* 0x000000ffff067224 */ /* 0x000fe200078e000a */
[----:B------:R-:W-:Y:S02]  /*0b50*/  IADD3 R10, P2, PT, R10, 0x4, RZ ;  /* 0x000000040a0a7810 */ /* 0x000fe40007f5e0ff */
[----:B------:R-:W-:Y:S02]  /*0b60*/  ISETP.NE.AND P0, PT, R0, RZ, PT ;  /* 0x000000ff0000720c */ /* 0x000fe40003f05270 */
[----:B------:R-:W-:Y:S01]  /*0b70*/  IADD3 R8, P3, PT, R8, 0x8, RZ ;  /* 0x0000000808087810 */ /* 0x000fe20007f7e0ff */
[----:B------:R-:W-:-:S04]  /*0b80*/  IMAD.X R11, RZ, RZ, R11, P2 ;  /* 0x000000ffff0b7224 */ /* 0x000fc800010e060b */
[----:B------:R-:W-:Y:S01]  /*0b90*/  IMAD.X R9, RZ, RZ, R9, P3 ;  /* 0x000000ffff097224 */ /* 0x000fe200018e0609 */
[----:B--2---:R-:W-:-:S05]  /*0ba0*/  IADD3 R5, P1, PT, R2, R21, RZ ;  /* 0x0000001502057210 */ /* 0x004fca0007f3e0ff */
[----:B------:R0:W-:Y:S01]  /*0bb0*/  STG.E desc[UR12][R6.64], R5 ;  /* 0x0000000506007986 */ /* 0x0001e2000c10190c */
[----:B------:R-:W-:Y:S01]  /*0bc0*/  IMAD.X R21, R3, 0x1, R4, P1 ;  /* 0x0000000103157824 */ /* 0x000fe200008e0604 */
[----:B------:R-:W-:Y:S06]  /*0bd0*/  @P0 BRA `(.L_x_14) ;  /* 0xfffffffc00c40947 */ /* 0x000fec000383ffff */
[----:B------:R-:W-:Y:S05]  /*0be0*/  EXIT ;  /* 0x000000000000794d */ /* 0x000fea0003800000 */
.L_x_15:
        /* <DEDUP_REMOVED lines=9> */
.L_x_110:


//--------------------- .text._Z24conv_split_atomic_kernelPKjiS0_iPyii --------------------------
	.section	.text._Z24conv_split_atomic_kernelPKjiS0_iPyii,"ax",@progbits
	.align	128
        .global         _Z24conv_split_atomic_kernelPKjiS0_iPyii
        .type           _Z24conv_split_atomic_kernelPKjiS0_iPyii,@function
        .size           _Z24conv_split_atomic_kernelPKjiS0_iPyii,(.L_x_107 - _Z24conv_split_atomic_kernelPKjiS0_iPyii)
        .other          _Z24conv_split_atomic_kernelPKjiS0_iPyii,@"STO_CUDA_ENTRY STV_DEFAULT"
_Z24conv_split_atomic_kernelPKjiS0_iPyii:
.text._Z24conv_split_atomic_kernelPKjiS0_iPyii:
[----:B------:R-:W-:Y:S01]  /*0000*/  LDC R1, c[0x0][0x37c] ;  /* 0x0000df00ff017b82 */ /* 0x000fe20000000800 */
[----:B------:R-:W0:Y:S07]  /*0010*/  S2R R0, SR_TID.X ;  /* 0x0000000000007919 */ /* 0x000e2e0000002100 */
[----:B------:R-:W1:Y:S01]  /*0020*/  S2UR UR8, SR_CTAID.X ;  /* 0x00000000000879c3 */ /* 0x000e620000002500 */
[----:B------:R-:W1:Y:S01]  /*0030*/  LDCU UR9, c[0x0][0x360] ;  /* 0x00006c00ff0977ac */ /* 0x000e620008000800 */
[----:B------:R-:W2:Y:S06]  /*0040*/  LDCU UR5, c[0x0][0x398] ;  /* 0x00007300ff0577ac */ /* 0x000eac0008000800 */
[----:B------:R-:W2:Y:S01]  /*0050*/  LDC R14, c[0x0][0x388] ;  /* 0x0000e200ff0e7b82 */ /* 0x000ea20000000800 */
[----:B-1----:R-:W-:-:S06]  /*0060*/  UIMAD.WIDE.U32 UR6, UR8, UR9, URZ ;  /* 0x00000009080672a5 */ /* 0x002fcc000f8e00ff */
[----:B0-----:R-:W-:Y:S01]  /*0070*/  IADD3 R20, P0, PT, R0, UR6, RZ ;  /* 0x0000000600147c10 */ /* 0x001fe2000ff1e0ff */
[----:B--2---:R-:W-:-:S04]  /*0080*/  IMAD.WIDE R14, R14, UR5, RZ ;  /* 0x000000050e0e7c25 */ /* 0x004fc8000f8e02ff */
[----:B------:R-:W-:Y:S01]  /*0090*/  IMAD.X R21, RZ, RZ, UR7, P0 ;  /* 0x00000007ff157e24 */ /* 0x000fe200080e06ff */
[----:B------:R-:W-:-:S04]  /*00a0*/  ISETP.GE.U32.AND P0, PT, R20, R14, PT ;  /* 0x0000000e1400720c */ /* 0x000fc80003f06070 */
[----:B------:R-:W-:-:S13]  /*00b0*/  ISETP.GE.AND.EX P0, PT, R21, R15, PT, P0 ;  /* 0x0000000f1500720c */ /* 0x000fda0003f06300 */
[----:B------:R-:W-:Y:S05]  /*00c0*/  @P0 EXIT ;  /* 0x000000000000094d */ /* 0x000fea0003800000 */
[----:B------:R-:W0:Y:S01]  /*00d0*/  LDCU UR4, c[0x0][0x3ac] ;  /* 0x00007580ff0477ac */ /* 0x000e220008000800 */
[----:B------:R-:W1:Y:S01]  /*00e0*/  LDC R4, c[0x0][0x370] ;  /* 0x0000dc00ff047b82 */ /* 0x000e620000000800 */
[----:B------:R-:W-:Y:S01]  /*00f0*/  IMAD.MOV.U32 R2, RZ, RZ, RZ ;  /* 0x000000ffff027224 */ /* 0x000fe200078e00ff */
[----:B------:R-:W2:Y:S01]  /*0100*/  LDCU.64 UR10, c[0x0][0x358] ;  /* 0x00006b00ff0a77ac */ /* 0x000ea20008000a00 */
[----:B------:R-:W3:Y:S01]  /*0110*/  LDCU UR12, c[0x0][0x398] ;  /* 0x00007300ff0c77ac */ /* 0x000ee20008000800 */
[----:B------:R-:W-:Y:S02]  /*0120*/  USHF.R.S32.HI UR5, URZ, 0x1f, UR5 ;  /* 0x0000001fff057899 */ /* 0x000fe40008011405 */
[----:B0-----:R-:W-:-:S03]  /*0130*/  UISETP.GT.AND UP0, UPT, UR4, -0x1, UPT ;  /* 0xffffffff0400788c */ /* 0x001fc6000bf04270 */
[----:B------:R-:W-:Y:S01]  /*0140*/  UMOV UR4, URZ ;  /* 0x000000ff00047c82 */ /* 0x000fe20008000000 */
[----:B-1----:R-:W-:-:S04]  /*0150*/  IMAD.WIDE.U32 R12, R4, UR9, RZ ;  /* 0x00000009040c7c25 */ /* 0x002fc8000f8e00ff */
[----:B------:R-:W-:Y:S01]  /*0160*/  VIADD R3, R13, UR4 ;  /* 0x000000040d037c36 */ /* 0x000fe20008000000 */
[----:B--23--:R-:W-:Y:S06]  /*0170*/  BRA.U UP0, `(.L_x_16) ;  /* 0x0000001900b47547 */ /* 0x00cfec000b800000 */
[----:B------:R-:W-:Y:S01]  /*0180*/  IADD3 R7, P0, PT, R4, UR8, RZ ;  /* 0x0000000804077c10 */ /* 0x000fe2000ff1e0ff */
[----:B------:R-:W-:Y:S01]  /*0190*/  IMAD.MOV.U32 R4, RZ, RZ, R0 ;  /* 0x000000ffff047224 */ /* 0x000fe200078e0000 */
[----:B------:R-:W-:Y:S01]  /*01a0*/  BSSY.RECONVERGENT B0, `(.L_x_17) ;  /* 0x000002c000007945 */ /* 0x000fe20003800200 */
[----:B------:R-:W-:Y:S01]  /*01b0*/  IMAD.MOV.U32 R5, RZ, RZ, R2 ;  /* 0x000000ffff057224 */ /* 0x000fe200078e0002 */
[----:B------:R-:W-:Y:S01]  /*01c0*/  IADD3.X R6, PT, PT, RZ, RZ, RZ, P0, !PT ;  /* 0x000000ffff067210 */ /* 0x000fe200007fe4ff */
[----:B------:R-:W-:-:S04]  /*01d0*/  IMAD.WIDE.U32 R4, R7, UR9, R4 ;  /* 0x0000000907047c25 */ /* 0x000fc8000f8e0004 */
[----:B------:R-:W-:Y:S01]  /*01e0*/  IMAD R7, R6, UR9, RZ ;  /* 0x0000000906077c24 */ /* 0x000fe2000f8e02ff */
[----:B------:R-:W-:Y:S02]  /*01f0*/  ISETP.GT.U32.AND P1, PT, R14, R4, PT ;  /* 0x000000040e00720c */ /* 0x000fe40003f24070 */
[----:B------:R-:W-:Y:S01]  /*0200*/  ISETP.GE.U32.AND P0, PT, R4, R14, PT ;  /* 0x0000000e0400720c */ /* 0x000fe20003f06070 */
[----:B------:R-:W-:-:S05]  /*0210*/  IMAD.IADD R7, R5, 0x1, R7 ;  /* 0x0000000105077824 */ /* 0x000fca00078e0207 */
[----:B------:R-:W-:Y:S02]  /*0220*/  ISETP.GT.U32.AND.EX P1, PT, R15, R7, PT, P1 ;  /* 0x000000070f00720c */ /* 0x000fe40003f24110 */
[----:B------:R-:W-:Y:S02]  /*0230*/  ISETP.GE.U32.AND.EX P0, PT, R7, R15, PT, P0 ;  /* 0x0000000f0700720c */ /* 0x000fe40003f06100 */
[-C--:B------:R-:W-:Y:S02]  /*0240*/  SEL R5, R14, R4.reuse, P1 ;  /* 0x000000040e057207 */ /* 0x080fe40000800000 */
[----:B------:R-:W-:Y:S02]  /*0250*/  SEL R8, RZ, 0x1, P0 ;  /* 0x00000001ff087807 */ /* 0x000fe40000000000 */
[----:B------:R-:W-:Y:S02]  /*0260*/  SEL R6, R15, R7, P1 ;  /* 0x000000070f067207 */ /* 0x000fe40000800000 */
[----:B------:R-:W-:-:S04]  /*0270*/  IADD3 R10, P0, P1, R5, -R4, -R8 ;  /* 0x80000004050a7210 */ /* 0x000fc8000791e808 */
[----:B------:R-:W-:-:S04]  /*0280*/  IADD3.X R5, PT, PT, R6, -0x1, ~R7, P0, P1 ;  /* 0xffffffff06057810 */ /* 0x000fc800007e2c07 */
[----:B------:R-:W-:-:S04]  /*0290*/  LOP3.LUT R4, R5, R3, RZ, 0xfc, !PT ;  /* 0x0000000305047212 */ /* 0x000fc800078efcff */
[----:B------:R-:W-:-:S13]  /*02a0*/  ISETP.NE.U32.AND P0, PT, R4, RZ, PT ;  /* 0x000000ff0400720c */ /* 0x000fda0003f05070 */
[----:B------:R-:W-:Y:S05]  /*02b0*/  @P0 BRA `(.L_x_18) ;  /* 0x0000000000500947 */ /* 0x000fea0003800000 */
[----:B------:R-:W0:Y:S01]  /*02c0*/  I2F.U32.RP R6, R12 ;  /* 0x0000000c00067306 */ /* 0x000e220000209000 */
[----:B------:R-:W-:-:S07]  /*02d0*/  ISETP.NE.U32.AND P2, PT, R12, RZ, PT ;  /* 0x000000ff0c00720c */ /* 0x000fce0003f45070 */
[----:B0-----:R-:W0:Y:S02]  /*02e0*/  MUFU.RCP R6, R6 ;  /* 0x0000000600067308 */ /* 0x001e240000001000 */
[----:B0-----:R-:W-:-:S06]  /*02f0*/  IADD3 R4, PT, PT, R6, 0xffffffe, RZ ;  /* 0x0ffffffe06047810 */ /* 0x001fcc0007ffe0ff */
[----:B------:R0:W1:Y:S02]  /*0300*/  F2I.FTZ.U32.TRUNC.NTZ R5, R4 ;  /* 0x0000000400057305 */ /* 0x000064000021f000 */
[----:B0-----:R-:W-:Y:S02]  /*0310*/  IMAD.MOV.U32 R4, RZ, RZ, RZ ;  /* 0x000000ffff047224 */ /* 0x001fe400078e00ff */
[----:B-1----:R-:W-:-:S04]  /*0320*/  IMAD.MOV R7, RZ, RZ, -R5 ;  /* 0x000000ffff077224 */ /* 0x002fc800078e0a05 */
[----:B------:R-:W-:-:S04]  /*0330*/  IMAD R7, R7, R12, RZ ;  /* 0x0000000c07077224 */ /* 0x000fc800078e02ff */
[----:B------:R-:W-:-:S06]  /*0340*/  IMAD.HI.U32 R5, R5, R7, R4 ;  /* 0x0000000705057227 */ /* 0x000fcc00078e0004 */
[----:B------:R-:W-:-:S04]  /*0350*/  IMAD.HI.U32 R4, R5, R10, RZ ;  /* 0x0000000a05047227 */ /* 0x000fc800078e00ff */
[----:B------:R-:W-:-:S04]  /*0360*/  IMAD.MOV R5, RZ, RZ, -R4 ;  /* 0x000000ffff057224 */ /* 0x000fc800078e0a04 */
[----:B------:R-:W-:-:S05]  /*0370*/  IMAD R5, R12, R5, R10 ;  /* 0x000000050c057224 */ /* 0x000fca00078e020a */
[----:B------:R-:W-:-:S13]  /*0380*/  ISETP.GE.U32.AND P0, PT, R5, R12, PT ;  /* 0x0000000c0500720c */ /* 0x000fda0003f06070 */
[----:B------:R-:W-:Y:S01]  /*0390*/  @P0 IADD3 R5, PT, PT, R5, -R12, RZ ;  /* 0x8000000c05050210 */ /* 0x000fe20007ffe0ff */
[----:B------:R-:W-:-:S03]  /*03a0*/  @P0 VIADD R4, R4, 0x1 ;  /* 0x0000000104040836 */ /* 0x000fc60000000000 */
[----:B------:R-:W-:Y:S01]  /*03b0*/  ISETP.GE.U32.AND P1, PT, R5, R12, PT ;  /* 0x0000000c0500720c */ /* 0x000fe20003f26070 */
[----:B------:R-:W-:-:S12]  /*03c0*/  IMAD.MOV.U32 R5, RZ, RZ, RZ ;  /* 0x000000ffff057224 */ /* 0x000fd800078e00ff */
[----:B------:R-:W-:Y:S01]  /*03d0*/  @P1 VIADD R4, R4, 0x1 ;  /* 0x0000000104041836 */ /* 0x000fe20000000000 */
[----:B------:R-:W-:Y:S01]  /*03e0*/  @!P2 LOP3.LUT R4, RZ, R12, RZ, 0x33, !PT ;  /* 0x0000000cff04a212 */ /* 0x000fe200078e33ff */
[----:B------:R-:W-:Y:S06]  /*03f0*/  BRA `(.L_x_19) ;  /* 0x0000000000187947 */ /* 0x000fec0003800000 */
.L_x_18:
[----:B------:R-:W-:Y:S01]  /*0400*/  MOV R6, R10 ;  /* 0x0000000a00067202 */ /* 0x000fe20000000f00 */
[----:B------:R-:W-:Y:S01]  /*0410*/  IMAD.MOV.U32 R4, RZ, RZ, R12 ;  /* 0x000000ffff047224 */ /* 0x000fe200078e000c */
[----:B------:R-:W-:-:S07]  /*0420*/  MOV R7, 0x440 ;  /* 0x0000044000077802 */ /* 0x000fce0000000f00 */
[----:B------:R-:W-:Y:S05]  /*0430*/  CALL.REL.NOINC `($__internal_1_$__cuda_sm20_div_u64) ;  /* 0x0000003400f07944 */ /* 0x000fea0003c00000 */
[----:B------:R-:W-:Y:S02]  /*0440*/  IMAD.MOV.U32 R4, RZ, RZ, R6 ;  /* 0x000000ffff047224 */ /* 0x000fe400078e0006 */
[----:B------:R-:W-:-:S07]  /*0450*/  IMAD.MOV.U32 R5, RZ, RZ, R9 ;  /* 0x000000ffff057224 */ /* 0x000fce00078e0009 */
.L_x_19:
[----:B------:R-:W-:Y:S05]  /*0460*/  BSYNC.RECONVERGENT B0 ;  /* 0x0000000000007941 */ /* 0x000fea0003800200 */
.L_x_17:
[----:B------:R-:W-:Y:S01]  /*0470*/  IADD3 R7, P1, PT, R4, R8, RZ ;  /* 0x0000000804077210 */ /* 0x000fe20007f3e0ff */
[----:B------:R-:W0:Y:S01]  /*0480*/  LDCU UR4, c[0x0][0x398] ;  /* 0x00007300ff0477ac */ /* 0x000e220008000800 */
[----:B------:R-:W-:Y:S02]  /*0490*/  BSSY B0, `(.L_x_20) ;  /* 0x000005e000007945 */ /* 0x000fe40003800000 */
[----:B------:R-:W-:Y:S01]  /*04a0*/  LOP3.LUT R4, R7, 0x3, RZ, 0xc0, !PT ;  /* 0x0000000307047812 */ /* 0x000fe200078ec0ff */
[----:B------:R-:W1:Y:S01]  /*04b0*/  LDCU UR13, c[0x0][0x398] ;  /* 0x00007300ff0d77ac */ /* 0x000e620008000800 */
[----:B------:R-:W-:Y:S02]  /*04c0*/  IADD3.X R8, PT, PT, RZ, R5, RZ, P1, !PT ;  /* 0x00000005ff087210 */ /* 0x000fe40000ffe4ff */
[----:B------:R-:W-:Y:S01]  /*04d0*/  ISETP.NE.U32.AND P0, PT, R4, 0x3, PT ;  /* 0x000000030400780c */ /* 0x000fe20003f05070 */
[----:B------:R-:W2:Y:S03]  /*04e0*/  LDCU.64 UR8, c[0x0][0x380] ;  /* 0x00007000ff0877ac */ /* 0x000ea60008000a00 */
[----:B------:R-:W-:Y:S01]  /*04f0*/  ISETP.NE.AND.EX P0, PT, RZ, RZ, PT, P0 ;  /* 0x000000ffff00720c */ /* 0x000fe20003f05300 */
[----:B------:R-:W3:Y:S01]  /*0500*/  LDCU.64 UR16, c[0x0][0x380] ;  /* 0x00007000ff1077ac */ /* 0x000ee20008000a00 */
[----:B------:R-:W4:Y:S01]  /*0510*/  LDCU.64 UR14, c[0x0][0x390] ;  /* 0x00007200ff0e77ac */ /* 0x000f220008000a00 */
[----:B------:R-:W0:Y:S10]  /*0520*/  LDCU.64 UR18, c[0x0][0x390] ;  /* 0x00007200ff1277ac */ /* 0x000e340008000a00 */
[----:B-1----:R-:W-:Y:S05]  /*0530*/  @!P0 BRA `(.L_x_21) ;  /* 0x00000004004c8947 */ /* 0x002fea0003800000 */
[----:B------:R-:W1:Y:S01]  /*0540*/  LDC R20, c[0x0][0x3a8] ;  /* 0x0000ea00ff147b82 */ /* 0x000e620000000800 */
[----:B------:R-:W-:Y:S01]  /*0550*/  VIADD R21, R7, 0x1 ;  /* 0x0000000107157836 */ /* 0x000fe20000000000 */
[----:B------:R-:W-:Y:S04]  /*0560*/  BSSY B1, `(.L_x_22) ;  /* 0x000004e000017945 */ /* 0x000fe80003800000 */
[----:B------:R-:W-:Y:S02]  /*0570*/  LOP3.LUT R21, R21, 0x3, RZ, 0xc0, !PT ;  /* 0x0000000315157812 */ /* 0x000fe400078ec0ff */
[----:B------:R-:W0:Y:S02]  /*0580*/  LDC.64 R24, c[0x0][0x3a0] ;  /* 0x0000e800ff187b82 */ /* 0x000e240000000a00 */
[----:B------:R-:W-:-:S05]  /*0590*/  IADD3 R21, P0, PT, RZ, -R21, RZ ;  /* 0x80000015ff157210 */ /* 0x000fca0007f1e0ff */
[----:B------:R-:W-:-:S08]  /*05a0*/  IMAD.X R22, RZ, RZ, -0x1, P0 ;  /* 0xffffffffff167424 */ /* 0x000fd000000e06ff */
.L_x_30:
[----:B------:R-:W-:Y:S01]  /*05b0*/  IADD3 R26, P0, PT, R0, UR6, RZ ;  /* 0x00000006001a7c10 */ /* 0x000fe2000ff1e0ff */
[----:B------:R-:W-:Y:S05]  /*05c0*/  YIELD ;  /* 0x0000000000007946 */ /* 0x000fea0003800000 */
[----:B------:R-:W-:Y:S01]  /*05d0*/  IADD3.X R27, PT, PT, R2, UR7, RZ, P0, !PT ;  /* 0x00000007021b7c10 */ /* 0x000fe200087fe4ff */
[----:B------:R-:W-:Y:S01]  /*05e0*/  BSSY.RECONVERGENT B2, `(.L_x_23) ;  /* 0x0000029000027945 */ /* 0x000fe20003800200 */
[----:B------:R-:W-:Y:S02]  /*05f0*/  IADD3 R21, P1, PT, R21, 0x1, RZ ;  /* 0x0000000115157810 */ /* 0x000fe40007f3e0ff */
[----:B01----:R-:W-:-:S02]  /*0600*/  LOP3.LUT R4, R27, UR5, RZ, 0xfc, !PT ;  /* 0x000000051b047c12 */ /* 0x003fc4000f8efcff */
[----:B------:R-:W-:Y:S01]  /*0610*/  ISETP.NE.U32.AND P0, PT, R21, RZ, PT ;  /* 0x000000ff1500720c */ /* 0x000fe20003f05070 */
[----:B------:R-:W-:Y:S01]  /*0620*/  IMAD.X R22, RZ, RZ, R22, P1 ;  /* 0x000000ffff167224 */ /* 0x000fe200008e0616 */
[----:B------:R-:W-:-:S04]  /*0630*/  ISETP.NE.U32.AND P1, PT, R4, RZ, PT ;  /* 0x000000ff0400720c */ /* 0x000fc80003f25070 */
[----:B------:R-:W-:-:S09]  /*0640*/  ISETP.NE.AND.EX P0, PT, R22, RZ, PT, P0 ;  /* 0x000000ff1600720c */ /* 0x000fd20003f05300 */
[----:B------:R-:W-:Y:S05]  /*0650*/  @P1 BRA `(.L_x_24) ;  /* 0x0000000000581947 */ /* 0x000fea0003800000 */
[----:B0-----:R-:W0:Y:S01]  /*0660*/  I2F.U32.RP R6, UR4 ;  /* 0x0000000400067d06 */ /* 0x001e220008209000 */
[----:B------:R-:W-:-:S07]  /*0670*/  ISETP.NE.U32.AND P3, PT, RZ, UR4, PT ;  /* 0x00000004ff007c0c */ /* 0x000fce000bf65070 */
[----:B0-----:R-:W0:Y:S02]  /*0680*/  MUFU.RCP R6, R6 ;  /* 0x0000000600067308 */ /* 0x001e240000001000 */
[----:B0-----:R-:W-:-:S06]  /*0690*/  IADD3 R4, PT, PT, R6, 0xffffffe, RZ ;  /* 0x0ffffffe06047810 */ /* 0x001fcc0007ffe0ff */
[----:B------:R0:W5:Y:S02]  /*06a0*/  F2I.FTZ.U32.TRUNC.NTZ R5, R4 ;  /* 0x0000000400057305 */ /* 0x000164000021f000 */
[----:B0-----:R-:W-:Y:S02]  /*06b0*/  IMAD.MOV.U32 R4, RZ, RZ, RZ ;  /* 0x000000ffff047224 */ /* 0x001fe400078e00ff */
[----:B-----5:R-:W-:-:S04]  /*06c0*/  IMAD.MOV R9, RZ, RZ, -R5 ;  /* 0x000000ffff097224 */ /* 0x020fc800078e0a05 */
[----:B------:R-:W-:-:S04]  /*06d0*/  IMAD R9, R9, UR4, RZ ;  /* 0x0000000409097c24 */ /* 0x000fc8000f8e02ff */
[----:B------:R-:W-:-:S06]  /*06e0*/  IMAD.HI.U32 R5, R5, R9, R4 ;  /* 0x0000000905057227 */ /* 0x000fcc00078e0004 */
[----:B------:R-:W-:-:S04]  /*06f0*/  IMAD.HI.U32 R9, R5, R26, RZ ;  /* 0x0000001a05097227 */ /* 0x000fc800078e00ff */
[----:B------:R-:W-:-:S04]  /*0700*/  IMAD.MOV R5, RZ, RZ, -R9 ;  /* 0x000000ffff057224 */ /* 0x000fc800078e0a09 */
[----:B------:R-:W-:-:S05]  /*0710*/  IMAD R5, R5, UR4, R26 ;  /* 0x0000000405057c24 */ /* 0x000fca000f8e021a */
[----:B------:R-:W-:-:S13]  /*0720*/  ISETP.GE.U32.AND P1, PT, R5, UR4, PT ;  /* 0x0000000405007c0c */ /* 0x000fda000bf26070 */
[----:B------:R-:W-:Y:S01]  /*0730*/  @P1 IADD3 R5, PT, PT, R5, -UR4, RZ ;  /* 0x8000000405051c10 */ /* 0x000fe2000fffe0ff */
[----:B------:R-:W-:-:S03]  /*0740*/  @P1 VIADD R9, R9, 0x1 ;  /* 0x0000000109091836 */ /* 0x000fc60000000000 */
[----:B------:R-:W-:Y:S01]  /*0750*/  ISETP.GE.U32.AND P2, PT, R5, UR4, PT ;  /* 0x0000000405007c0c */ /* 0x000fe2000bf46070 */
[----:B------:R-:W-:-:S12]  /*0760*/  HFMA2 R5, -RZ, RZ, 0, 0 ;  /* 0x00000000ff057431 */ /* 0x000fd800000001ff */
[----:B------:R-:W-:Y:S01]  /*0770*/  @P2 VIADD R9, R9, 0x1 ;  /* 0x0000000109092836 */ /* 0x000fe20000000000 */
[----:B------:R-:W-:-:S05]  /*0780*/  @!P3 LOP3.LUT R9, RZ, UR4, RZ, 0x33, !PT ;  /* 0x00000004ff09bc12 */ /* 0x000fca000f8e33ff */
[----:B------:R-:W-:-:S04]  /*0790*/  IMAD.MOV R11, RZ, RZ, -R9 ;  /* 0x000000ffff0b7224 */ /* 0x000fc800078e0a09 */
[----:B------:R-:W-:Y:S01]  /*07a0*/  IMAD R26, R11, UR4, R26 ;  /* 0x000000040b1a7c24 */ /* 0x000fe2000f8e021a */
[----:B------:R-:W-:Y:S06]  /*07b0*/  BRA `(.L_x_25) ;  /* 0x00000000002c7947 */ /* 0x000fec0003800000 */
.L_x_24:
[----:B------:R-:W-:Y:S01]  /*07c0*/  IMAD.MOV.U32 R18, RZ, RZ, R26 ;  /* 0x000000ffff127224 */ /* 0x000fe200078e001a */
[----:B------:R-:W-:Y:S01]  /*07d0*/  MOV R5, 0x810 ;  /* 0x0000081000057802 */ /* 0x000fe20000000f00 */
[----:B------:R-:W-:Y:S02]  /*07e0*/  IMAD.MOV.U32 R4, RZ, RZ, R27 ;  /* 0x000000ffff047224 */ /* 0x000fe400078e001b */
[----:B------:R-:W-:-:S07]  /*07f0*/  IMAD.U32 R6, RZ, RZ, UR5 ;  /* 0x00000005ff067e24 */ /* 0x000fce000f8e00ff */
[----:B01234-:R-:W-:Y:S05]  /*0800*/  CALL.REL.NOINC `($__internal_0_$__cuda_sm20_div_s64) ;  /* 0x0000002c00ac7944 */ /* 0x01ffea0003c00000 */
[----:B------:R-:W-:-:S04]  /*0810*/  IADD3 R5, P1, PT, RZ, -R9, RZ ;  /* 0x80000009ff057210 */ /* 0x000fc80007f3e0ff */
[----:B------:R-:W-:Y:S01]  /*0820*/  IADD3.X R4, PT, PT, RZ, ~R16, RZ, P1, !PT ;  /* 0x80000010ff047210 */ /* 0x000fe20000ffe4ff */
[----:B------:R-:W-:-:S04]  /*0830*/  IMAD.WIDE.U32 R26, R5, UR4, R26 ;  /* 0x00000004051a7c25 */ /* 0x000fc8000f8e001a */
[----:B------:R-:W-:-:S04]  /*0840*/  IMAD R4, R4, UR4, RZ ;  /* 0x0000000404047c24 */ /* 0x000fc8000f8e02ff */
[----:B------:R-:W-:-:S04]  /*0850*/  IMAD R5, R5, UR5, R4 ;  /* 0x0000000505057c24 */ /* 0x000fc8000f8e0204 */
[----:B------:R-:W-:-:S07]  /*0860*/  IMAD.IADD R5, R27, 0x1, R5 ;  /* 0x000000011b057824 */ /* 0x000fce00078e0205 */
.L_x_25:
[----:B--234-:R-:W-:Y:S05]  /*0870*/  BSYNC.RECONVERGENT B2 ;  /* 0x0000000000027941 */ /* 0x01cfea0003800200 */
.L_x_23:
[----:B------:R-:W-:Y:S02]  /*0880*/  SHF.R.S64 R10, RZ, 0x1e, R9 ;  /* 0x0000001eff0a7819 */ /* 0x000fe40000001009 */
[----:B------:R-:W-:Y:S02]  /*0890*/  LEA R16, P2, R26, UR14, 0x2 ;  /* 0x0000000e1a107c11 */ /* 0x000fe4000f8410ff */
[----:B------:R-:W-:Y:S02]  /*08a0*/  IADD3 R10, P1, PT, R10, UR8, RZ ;  /* 0x000000080a0a7c10 */ /* 0x000fe4000ff3e0ff */
[----:B------:R-:W-:Y:S02]  /*08b0*/  LEA.HI.X R17, R26, UR15, R5, 0x2, P2 ;  /* 0x0000000f1a117c11 */ /* 0x000fe400090f1405 */
[----:B------:R-:W-:-:S04]  /*08c0*/  LEA.HI.X.SX32 R11, R9, UR9, 0x2, P1 ;  /* 0x00000009090b7c11 */ /* 0x000fc800088f16ff */
[----:B------:R-:W2:Y:S04]  /*08d0*/  LDG.E.CONSTANT R17, desc[UR10][R16.64] ;  /* 0x0000000a10117981 */ /* 0x000ea8000c1e9900 */
[----:B------:R-:W2:Y:S01]  /*08e0*/  LDG.E.CONSTANT R10, desc[UR10][R10.64] ;  /* 0x0000000a0a0a7981 */ /* 0x000ea2000c1e9900 */
[----:B------:R-:W-:Y:S01]  /*08f0*/  IMAD.IADD R9, R9, 0x1, R26 ;  /* 0x0000000109097824 */ /* 0x000fe200078e021a */
[----:B------:R-:W-:Y:S03]  /*0900*/  BSSY.RECONVERGENT B2, `(.L_x_26) ;  /* 0x000000a000027945 */ /* 0x000fe60003800200 */
[C---:B------:R-:W-:Y:S01]  /*0910*/  VIADD R5, R9.reuse, 0x1 ;  /* 0x0000000109057836 */ /* 0x040fe20000000000 */
[----:B-1----:R-:W-:-:S04]  /*0920*/  ISETP.GE.AND P1, PT, R9, R20, PT ;  /* 0x000000140900720c */ /* 0x002fc80003f26270 */
[----:B------:R-:W-:Y:S01]  /*0930*/  ISETP.GE.AND P2, PT, R5, R20, PT ;  /* 0x000000140500720c */ /* 0x000fe20003f46270 */
[----:B------:R-:W-:-:S04]  /*0940*/  IMAD.WIDE R4, R9, 0x8, R24 ;  /* 0x0000000809047825 */ /* 0x000fc800078e0218 */
[----:B--2---:R-:W-:-:S04]  /*0950*/  IMAD.WIDE.U32 R18, R17, R10, RZ ;  /* 0x0000000a11127225 */ /* 0x004fc800078e00ff */
[----:B------:R-:W-:Y:S05]  /*0960*/  @P1 BRA `(.L_x_27) ;  /* 0x00000000000c1947 */ /* 0x000fea0003800000 */
[----:B------:R-:W-:Y:S01]  /*0970*/  MOV R10, R18 ;  /* 0x00000012000a7202 */ /* 0x000fe20000000f00 */
[----:B------:R-:W-:-:S05]  /*0980*/  IMAD.MOV.U32 R11, RZ, RZ, RZ ;  /* 0x000000ffff0b7224 */ /* 0x000fca00078e00ff */
[----:B------:R0:W-:Y:S02]  /*0990*/  REDG.E.ADD.64.STRONG.GPU desc[UR10][R4.64], R10 ;  /* 0x0000000a0400798e */ /* 0x0001e4000c12e50a */
.L_x_27:
[----:B------:R-:W-:Y:S05]  /*09a0*/  BSYNC.RECONVERGENT B2 ;  /* 0x0000000000027941 */ /* 0x000fea0003800200 */
.L_x_26:
[----:B------:R-:W-:Y:S04]  /*09b0*/  BSSY.RECONVERGENT B2, `(.L_x_28) ;  /* 0x0000005000027945 */ /* 0x000fe80003800200 */
[----:B------:R-:W-:Y:S05]  /*09c0*/  @P2 BRA `(.L_x_29) ;  /* 0x00000000000c2947 */ /* 0x000fea0003800000 */
[----:B0-----:R-:W-:Y:S02]  /*09d0*/  IMAD.MOV.U32 R10, RZ, RZ, R19 ;  /* 0x000000ffff0a7224 */ /* 0x001fe400078e0013 */
[----:B------:R-:W-:-:S05]  /*09e0*/  IMAD.MOV.U32 R11, RZ, RZ, RZ ;  /* 0x000000ffff0b7224 */ /* 0x000fca00078e00ff */
[----:B------:R1:W-:Y:S02]  /*09f0*/  REDG.E.ADD.64.STRONG.GPU desc[UR10][R4.64+0x8], R10 ;  /* 0x0000080a0400798e */ /* 0x0003e4000c12e50a */
.L_x_29:
[----:B------:R-:W-:Y:S05]  /*0a00*/  BSYNC.RECONVERGENT B2 ;  /* 0x0000000000027941 */ /* 0x000fea0003800200 */
.L_x_28:
[----:B------:R-:W-:-:S04]  /*0a10*/  IADD3 R0, P1, PT, R0, R12, RZ ;  /* 0x0000000c00007210 */ /* 0x000fc80007f3e0ff */
[----:B------:R-:W-:Y:S01]  /*0a20*/  IADD3.X R2, PT, PT, R2, R3, RZ, P1, !PT ;  /* 0x0000000302027210 */ /* 0x000fe20000ffe4ff */
[----:B------:R-:W-:Y:S08]  /*0a30*/  @P0 BRA `(.L_x_30) ;  /* 0xfffffff800dc0947 */ /* 0x000ff0000383ffff */
[----:B------:R-:W-:Y:S05]  /*0a40*/  BSYNC B1 ;  /* 0x0000000000017941 */ /* 0x000fea0003800000 */
.L_x_22:
[----:B------:R-:W-:-:S04]  /*0a50*/  IADD3 R20, P0, PT, R0, UR6, RZ ;  /* 0x0000000600147c10 */ /* 0x000fc8000ff1e0ff */
[----:B------:R-:W-:-:S09]  /*0a60*/  IADD3.X R21, PT, PT, R2, UR7, RZ, P0, !PT ;  /* 0x0000000702157c10 */ /* 0x000fd200087fe4ff */
.L_x_21:
[----:B0-234-:R-:W-:Y:S05]  /*0a70*/  BSYNC B0 ;  /* 0x0000000000007941 */ /* 0x01dfea0003800000 */
.L_x_20:
[----:B------:R-:W-:-:S04]  /*0a80*/  ISETP.GE.U32.AND P0, PT, R7, 0x3, PT ;  /* 0x000000030700780c */ /* 0x000fc80003f06070 */
[----:B------:R-:W-:-:S13]  /*0a90*/  ISETP.GE.U32.AND.EX P0, PT, R8, RZ, PT, P0 ;  /* 0x000000ff0800720c */ /* 0x000fda0003f06100 */
[----:B------:R-:W-:Y:S05]  /*0aa0*/  @!P0 EXIT ;  /* 0x000000000000894d */ /* 0x000fea0003800000 */
[----:B------:R-:W0:Y:S01]  /*0ab0*/  LDC R0, c[0x0][0x3a8] ;  /* 0x0000ea00ff007b82 */ /* 0x000e220000000800 */
[----:B------:R-:W-:Y:S01]  /*0ac0*/  BSSY B0, `(.L_x_31) ;  /* 0x0000117000007945 */ /* 0x000fe20003800000 */
[----:B------:R-:W-:-:S06]  /*0ad0*/  SHF.L.U64.HI R2, R12, 0x1, R3 ;  /* 0x000000010c027819 */ /* 0x000fcc0000010203 */
[----:B------:R-:W2:Y:S02]  /*0ae0*/  LDC.64 R22, c[0x0][0x3a0] ;  /* 0x0000e800ff167b82 */ /* 0x000ea40000000a00 */
.L_x_60:
[----:B-1----:R-:W-:Y:S01]  /*0af0*/  LOP3.LUT R4, R21, UR5, RZ, 0xfc, !PT ;  /* 0x0000000515047c12 */ /* 0x002fe2000f8efcff */
[----:B------:R-:W-:Y:S05]  /*0b00*/  YIELD ;  /* 0x0000000000007946 */ /* 0x000fea0003800000 */
[----:B------:R-:W-:Y:S01]  /*0b10*/  ISETP.NE.U32.AND P0, PT, R4, RZ, PT ;  /* 0x000000ff0400720c */ /* 0x000fe20003f05070 */
[----:B------:R-:W-:-:S12]  /*0b20*/  BSSY.RECONVERGENT B1, `(.L_x_32) ;  /* 0x0000026000017945 */ /* 0x000fd80003800200 */
[----:B------:R-:W-:Y:S05]  /*0b30*/  @P0 BRA `(.L_x_33) ;  /* 0x00000000005c0947 */ /* 0x000fea0003800000 */
[----:B------:R-:W-:Y:S02]  /*0b40*/  IMAD.U32 R5, RZ, RZ, UR13 ;  /* 0x0000000dff057e24 */ /* 0x000fe4000f8e00ff */
[----:B------:R-:W-:Y:S02]  /*0b50*/  HFMA2 R6, -RZ, RZ, 0, 0 ;  /* 0x00000000ff067431 */ /* 0x000fe400000001ff */
[----:B------:R-:W1:Y:S01]  /*0b60*/  I2F.U32.RP R8, R5 ;  /* 0x0000000500087306 */ /* 0x000e620000209000 */
[----:B------:R-:W-:-:S07]  /*0b70*/  ISETP.NE.U32.AND P2, PT, R5, RZ, PT ;  /* 0x000000ff0500720c */ /* 0x000fce0003f45070 */
[----:B-1----:R-:W1:Y:S02]  /*0b80*/  MUFU.RCP R8, R8 ;  /* 0x0000000800087308 */ /* 0x002e640000001000 */
[----:B-1----:R-:W-:-:S06]  /*0b90*/  VIADD R7, R8, 0xffffffe ;  /* 0x0ffffffe08077836 */ /* 0x002fcc0000000000 */
[----:B------:R-:W1:Y:S02]  /*0ba0*/  F2I.FTZ.U32.TRUNC.NTZ R7, R7 ;  /* 0x0000000700077305 */ /* 0x000e64000021f000 */
[----:B-1----:R-:W-:-:S04]  /*0bb0*/  IMAD R4, R7, R5, RZ ;  /* 0x0000000507047224 */ /* 0x002fc800078e02ff */
[----:B------:R-:W-:-:S04]  /*0bc0*/  IMAD.MOV R9, RZ, RZ, -R4 ;  /* 0x000000ffff097224 */ /* 0x000fc800078e0a04 */
[----:B------:R-:W-:-:S04]  /*0bd0*/  IMAD.HI.U32 R9, R7, R9, R6 ;  /* 0x0000000907097227 */ /* 0x000fc800078e0006 */
[----:B------:R-:W-:Y:S02]  /*0be0*/  IMAD.MOV.U32 R7, RZ, RZ, RZ ;  /* 0x000000ffff077224 */ /* 0x000fe400078e00ff */
[----:B------:R-:W-:-:S04]  /*0bf0*/  IMAD.HI.U32 R4, R9, R20, RZ ;  /* 0x0000001409047227 */ /* 0x000fc800078e00ff */
[----:B------:R-:W-:-:S04]  /*0c00*/  IMAD.MOV R6, RZ, RZ, -R4 ;  /* 0x000000ffff067224 */ /* 0x000fc800078e0a04 */
[----:B------:R-:W-:-:S05]  /*0c10*/  IMAD R6, R5, R6, R20 ;  /* 0x0000000605067224 */ /* 0x000fca00078e0214 */
[----:B------:R-:W-:-:S13]  /*0c20*/  ISETP.GE.U32.AND P0, PT, R6, R5, PT ;  /* 0x000000050600720c */ /* 0x000fda0003f06070 */
[----:B------:R-:W-:Y:S02]  /*0c30*/  @P0 IMAD.IADD R6, R6, 0x1, -R5 ;  /* 0x0000000106060824 */ /* 0x000fe400078e0a05 */
[----:B------:R-:W-:-:S03]  /*0c40*/  @P0 VIADD R4, R4, 0x1 ;  /* 0x0000000104040836 */ /* 0x000fc60000000000 */
[----:B------:R-:W-:-:S13]  /*0c50*/  ISETP.GE.U32.AND P1, PT, R6, R5, PT ;  /* 0x000000050600720c */ /* 0x000fda0003f26070 */
[----:B------:R-:W-:Y:S02]  /*0c60*/  @P1 IADD3 R4, PT, PT, R4, 0x1, RZ ;  /* 0x0000000104041810 */ /* 0x000fe40007ffe0ff */
[----:B------:R-:W-:-:S05]  /*0c70*/  @!P2 LOP3.LUT R4, RZ, R5, RZ, 0x33, !PT ;  /* 0x00000005ff04a212 */ /* 0x000fca00078e33ff */
[----:B------:R-:W-:-:S04]  /*0c80*/  IMAD.MOV R6, RZ, RZ, -R4 ;  /* 0x000000ffff067224 */ /* 0x000fc800078e0a04 */
[----:B------:R-:W-:Y:S01]  /*0c90*/  IMAD R6, R5, R6, R20 ;  /* 0x0000000605067224 */ /* 0x000fe200078e0214 */
[----:B------:R-:W-:Y:S06]  /*0ca0*/  BRA `(.L_x_34) ;  /* 0x0000000000347947 */ /* 0x000fec0003800000 */
.L_x_33:
[----:B------:R-:W-:Y:S01]  /*0cb0*/  IMAD.MOV.U32 R18, RZ, RZ, R20 ;  /* 0x000000ffff127224 */ /* 0x000fe200078e0014 */
[----:B------:R-:W-:Y:S01]  /*0cc0*/  MOV R4, R21 ;  /* 0x0000001500047202 */ /* 0x000fe20000000f00 */
[----:B------:R-:W-:Y:S01]  /*0cd0*/  IMAD.U32 R6, RZ, RZ, UR5 ;  /* 0x00000005ff067e24 */ /* 0x000fe2000f8e00ff */
[----:B------:R-:W-:-:S07]  /*0ce0*/  MOV R5, 0xd00 ;  /* 0x00000d0000057802 */ /* 0x000fce0000000f00 */
[----:B0-2---:R-:W-:Y:S05]  /*0cf0*/  CALL.REL.NOINC `($__internal_0_$__cuda_sm20_div_s64) ;  /* 0x0000002800707944 */ /* 0x005fea0003c00000 */
[----:B------:R-:W-:Y:S01]  /*0d00*/  IADD3 R4, P0, PT, RZ, -R9, RZ ;  /* 0x80000009ff047210 */ /* 0x000fe20007f1e0ff */
[----:B------:R-:W-:-:S04]  /*0d10*/  IMAD.U32 R5, RZ, RZ, UR13 ;  /* 0x0000000dff057e24 */ /* 0x000fc8000f8e00ff */
[----:B------:R-:W-:Y:S02]  /*0d20*/  IMAD.X R16, RZ, RZ, ~R16, P0 ;  /* 0x000000ffff107224 */ /* 0x000fe400000e0e10 */
[----:B------:R-:W-:-:S04]  /*0d30*/  IMAD.WIDE.U32 R6, R4, R5, R20 ;  /* 0x0000000504067225 */ /* 0x000fc800078e0014 */
[----:B------:R-:W-:-:S04]  /*0d40*/  IMAD R11, R16, R5, RZ ;  /* 0x00000005100b7224 */ /* 0x000fc800078e02ff */
[----:B------:R-:W-:Y:S01]  /*0d50*/  IMAD R11, R4, UR5, R11 ;  /* 0x00000005040b7c24 */ /* 0x000fe2000f8e020b */
[----:B------:R-:W-:-:S03]  /*0d60*/  MOV R4, R9 ;  /* 0x0000000900047202 */ /* 0x000fc60000000f00 */
[----:B------:R-:W-:-:S07]  /*0d70*/  IMAD.IADD R7, R11, 0x1, R7 ;  /* 0x000000010b077824 */ /* 0x000fce00078e0207 */
.L_x_34:
[----:B------:R-:W-:Y:S05]  /*0d80*/  BSYNC.RECONVERGENT B1 ;  /* 0x0000000000017941 */ /* 0x000fea0003800200 */
.L_x_32:
[----:B------:R-:W-:Y:S02]  /*0d90*/  SHF.R.S64 R10, RZ, 0x1e, R4 ;  /* 0x0000001eff0a7819 */ /* 0x000fe40000001004 */
[----:B------:R-:W-:Y:S02]  /*0da0*/  LEA R8, P1, R6, UR18, 0x2 ;  /* 0x0000001206087c11 */ /* 0x000fe4000f8210ff */
[----:B------:R-:W-:Y:S02]  /*0db0*/  IADD3 R10, P0, PT, R10, UR16, RZ ;  /* 0x000000100a0a7c10 */ /* 0x000fe4000ff1e0ff */
[----:B------:R-:W-:Y:S02]  /*0dc0*/  LEA.HI.X R9, R6, UR19, R7, 0x2, P1 ;  /* 0x0000001306097c11 */ /* 0x000fe400088f1407 */
[----:B------:R-:W-:-:S04]  /*0dd0*/  LEA.HI.X.SX32 R11, R4, UR17, 0x2, P0 ;  /* 0x00000011040b7c11 */ /* 0x000fc800080f16ff */
[----:B------:R-:W3:Y:S04]  /*0de0*/  LDG.E.CONSTANT R9, desc[UR10][R8.64] ;  /* 0x0000000a08097981 */ /* 0x000ee8000c1e9900 */
[----:B------:R-:W3:Y:S01]  /*0df0*/  LDG.E.CONSTANT R10, desc[UR10][R10.64] ;  /* 0x0000000a0a0a7981 */ /* 0x000ee2000c1e9900 */
[----:B------:R-:W-:Y:S01]  /*0e00*/  IADD3 R24, P0, PT, R20, R12, RZ ;  /* 0x0000000c14187210 */ /* 0x000fe20007f1e0ff */
[----:B------:R-:W-:Y:S01]  /*0e10*/  IMAD.IADD R17, R4, 0x1, R6 ;  /* 0x0000000104117824 */ /* 0x000fe200078e0206 */
[----:B------:R-:W-:Y:S03]  /*0e20*/  BSSY.RECONVERGENT B1, `(.L_x_35) ;  /* 0x000000d000017945 */ /* 0x000fe60003800200 */
[----:B------:R-:W-:Y:S01]  /*0e30*/  IMAD.X R25, R21, 0x1, R3, P0 ;  /* 0x0000000115197824 */ /* 0x000fe200000e0603 */
[----:B0-----:R-:W-:-:S02]  /*0e40*/  ISETP.GE.AND P0, PT, R17, R0, PT ;  /* 0x000000001100720c */ /* 0x001fc40003f06270 */
[----:B------:R-:W-:Y:S02]  /*0e50*/  IADD3 R7, PT, PT, R17, 0x1, RZ ;  /* 0x0000000111077810 */ /* 0x000fe40007ffe0ff */
[----:B------:R-:W-:Y:S02]  /*0e60*/  LOP3.LUT R4, R25, UR5, RZ, 0xfc, !PT ;  /* 0x0000000519047c12 */ /* 0x000fe4000f8efcff */
[----:B------:R-:W-:Y:S01]  /*0e70*/  ISETP.GE.AND P1, PT, R7, R0, PT ;  /* 0x000000000700720c */ /* 0x000fe20003f26270 */
[----:B--2---:R-:W-:Y:S01]  /*0e80*/  IMAD.WIDE R6, R17, 0x8, R22 ;  /* 0x0000000811067825 */ /* 0x004fe200078e0216 */
[----:B------:R-:W-:-:S03]  /*0e90*/  ISETP.NE.U32.AND P2, PT, R4, RZ, PT ;  /* 0x000000ff0400720c */ /* 0x000fc60003f45070 */
[----:B---3--:R-:W-:Y:S02]  /*0ea0*/  IMAD.WIDE.U32 R16, R9, R10, RZ ;  /* 0x0000000a09107225 */ /* 0x008fe400078e00ff */
[----:B------:R-:W-:Y:S08]  /*0eb0*/  @P0 BRA `(.L_x_36) ;  /* 0x00000000000c0947 */ /* 0x000ff00003800000 */
[----:B------:R-:W-:Y:S02]  /*0ec0*/  IMAD.MOV.U32 R8, RZ, RZ, R16 ;  /* 0x000000ffff087224 */ /* 0x000fe400078e0010 */
[----:B------:R-:W-:-:S05]  /*0ed0*/  IMAD.MOV.U32 R9, RZ, RZ, RZ ;  /* 0x000000ffff097224 */ /* 0x000fca00078e00ff */
[----:B------:R0:W-:Y:S02]  /*0ee0*/  REDG.E.ADD.64.STRONG.GPU desc[UR10][R6.64], R8 ;  /* 0x000000080600798e */ /* 0x0001e4000c12e50a */
.L_x_36:
[----:B------:R-:W-:Y:S05]  /*0ef0*/  BSYNC.RECONVERGENT B1 ;  /* 0x0000000000017941 */ /* 0x000fea0003800200 */
.L_x_35:
[----:B------:R-:W-:Y:S04]  /*0f00*/  BSSY.RECONVERGENT B1, `(.L_x_37) ;  /* 0x0000005000017945 */ /* 0x000fe80003800200 */
[----:B------:R-:W-:Y:S05]  /*0f10*/  @P1 BRA `(.L_x_38) ;  /* 0x00000000000c1947 */ /* 0x000fea0003800000 */
[----:B0-----:R-:W-:Y:S02]  /*0f20*/  HFMA2 R9, -RZ, RZ, 0, 0 ;  /* 0x00000000ff097431 */ /* 0x001fe400000001ff */
[----:B------:R-:W-:-:S05]  /*0f30*/  IMAD.MOV.U32 R8, RZ, RZ, R17 ;  /* 0x000000ffff087224 */ /* 0x000fca00078e0011 */
[----:B------:R1:W-:Y:S02]  /*0f40*/  REDG.E.ADD.64.STRONG.GPU desc[UR10][R6.64+0x8], R8 ;  /* 0x000008080600798e */ /* 0x0003e4000c12e50a */
.L_x_38:
[----:B------:R-:W-:Y:S05]  /*0f50*/  BSYNC.RECONVERGENT B1 ;  /* 0x0000000000017941 */ /* 0x000fea0003800200 */
.L_x_37:
[----:B------:R-:W-:Y:S04]  /*0f60*/  BSSY.RECONVERGENT B1, `(.L_x_39) ;  /* 0x0000025000017945 */ /* 0x000fe80003800200 */
[----:B------:R-:W-:Y:S05]  /*0f70*/  @P2 BRA `(.L_x_40) ;  /* 0x0000000000582947 */ /* 0x000fea0003800000 */
[----:B01----:R-:W0:Y:S01]  /*0f80*/  I2F.U32.RP R8, R5 ;  /* 0x0000000500087306 */ /* 0x003e220000209000 */
[----:B------:R-:W-:Y:S01]  /*0f90*/  IMAD.MOV.U32 R6, RZ, RZ, RZ ;  /* 0x000000ffff067224 */ /* 0x000fe200078e00ff */
[----:B------:R-:W-:-:S06]  /*0fa0*/  ISETP.NE.U32.AND P2, PT, R5, RZ, PT ;  /* 0x000000ff0500720c */ /* 0x000fcc0003f45070 */
[----:B0-----:R-:W0:Y:S02]  /*0fb0*/  MUFU.RCP R8, R8 ;  /* 0x0000000800087308 */ /* 0x001e240000001000 */
[----:B0-----:R-:W-:-:S06]  /*0fc0*/  VIADD R7, R8, 0xffffffe ;  /* 0x0ffffffe08077836 */ /* 0x001fcc0000000000 */
[----:B------:R-:W0:Y:S02]  /*0fd0*/  F2I.FTZ.U32.TRUNC.NTZ R7, R7 ;  /* 0x0000000700077305 */ /* 0x000e24000021f000 */
[----:B0-----:R-:W-:-:S04]  /*0fe0*/  IMAD.MOV R4, RZ, RZ, -R7 ;  /* 0x000000ffff047224 */ /* 0x001fc800078e0a07 */
[----:B------:R-:W-:-:S04]  /*0ff0*/  IMAD R9, R4, R5, RZ ;  /* 0x0000000504097224 */ /* 0x000fc800078e02ff */
[----:B------:R-:W-:-:S04]  /*1000*/  IMAD.HI.U32 R9, R7, R9, R6 ;  /* 0x0000000907097227 */ /* 0x000fc800078e0006 */
[----:B------:R-:W-:Y:S02]  /*1010*/  IMAD.MOV.U32 R7, RZ, RZ, RZ ;  /* 0x000000ffff077224 */ /* 0x000fe400078e00ff */
[----:B------:R-:W-:-:S05]  /*1020*/  IMAD.HI.U32 R4, R9, R24, RZ ;  /* 0x0000001809047227 */ /* 0x000fca00078e00ff */
[----:B------:R-:W-:-:S05]  /*1030*/  IADD3 R6, PT, PT, -R4, RZ, RZ ;  /* 0x000000ff04067210 */ /* 0x000fca0007ffe1ff */
[----:B------:R-:W-:-:S05]  /*1040*/  IMAD R6, R5, R6, R24 ;  /* 0x0000000605067224 */ /* 0x000fca00078e0218 */
[----:B------:R-:W-:-:S13]  /*1050*/  ISETP.GE.U32.AND P0, PT, R6, R5, PT ;  /* 0x000000050600720c */ /* 0x000fda0003f06070 */
[----:B------:R-:W-:Y:S02]  /*1060*/  @P0 IMAD.IADD R6, R6, 0x1, -R5 ;  /* 0x0000000106060824 */ /* 0x000fe400078e0a05 */
[----:B------:R-:W-:-:S03]  /*1070*/  @P0 VIADD R4, R4, 0x1 ;  /* 0x0000000104040836 */ /* 0x000fc60000000000 */
[----:B------:R-:W-:-:S13]  /*1080*/  ISETP.GE.U32.AND P1, PT, R6, R5, PT ;  /* 0x000000050600720c */ /* 0x000fda0003f26070 */
[----:B------:R-:W-:Y:S01]  /*1090*/  @P1 VIADD R4, R4, 0x1 ;  /* 0x0000000104041836 */ /* 0x000fe20000000000 */
[----:B------:R-:W-:-:S04]  /*10a0*/  @!P2 LOP3.LUT R4, RZ, R5, RZ, 0x33, !PT ;  /* 0x00000005ff04a212 */ /* 0x000fc800078e33ff */
[----:B------:R-:W-:-:S05]  /*10b0*/  IADD3 R6, PT, PT, -R4, RZ, RZ ;  /* 0x000000ff04067210 */ /* 0x000fca0007ffe1ff */
[----:B------:R-:W-:Y:S01]  /*10c0*/  IMAD R6, R5, R6, R24 ;  /* 0x0000000605067224 */ /* 0x000fe200078e0218 */
[----:B------:R-:W-:Y:S06]  /*10d0*/  BRA `(.L_x_41) ;  /* 0x0000000000347947 */ /* 0x000fec0003800000 */
.L_x_40:
[----:B------:R-:W-:Y:S01]  /*10e0*/  IMAD.MOV.U32 R18, RZ, RZ, R24 ;  /* 0x000000ffff127224 */ /* 0x000fe200078e0018 */
[----:B01----:R-:W-:Y:S01]  /*10f0*/  MOV R6, UR5 ;  /* 0x0000000500067c02 */ /* 0x003fe20008000f00 */
[----:B------:R-:W-:Y:S01]  /*1100*/  IMAD.MOV.U32 R4, RZ, RZ, R25 ;  /* 0x000000ffff047224 */ /* 0x000fe200078e0019 */
[----:B------:R-:W-:-:S07]  /*1110*/  MOV R5, 0x1130 ;  /* 0x0000113000057802 */ /* 0x000fce0000000f00 */
[----:B------:R-:W-:Y:S05]  /*1120*/  CALL.REL.NOINC `($__internal_0_$__cuda_sm20_div_s64) ;  /* 0x0000002400647944 */ /* 0x000fea0003c00000 */
[----:B------:R-:W-:Y:S01]  /*1130*/  IADD3 R4, P0, PT, RZ, -R9, RZ ;  /* 0x80000009ff047210 */ /* 0x000fe20007f1e0ff */
[----:B------:R-:W-:-:S04]  /*1140*/  IMAD.U32 R5, RZ, RZ, UR13 ;  /* 0x0000000dff057e24 */ /* 0x000fc8000f8e00ff */
[----:B------:R-:W-:Y:S02]  /*1150*/  IMAD.X R16, RZ, RZ, ~R16, P0 ;  /* 0x000000ffff107224 */ /* 0x000fe400000e0e10 */
[----:B------:R-:W-:-:S04]  /*1160*/  IMAD.WIDE.U32 R6, R4, R5, R24 ;  /* 0x0000000504067225 */ /* 0x000fc800078e0018 */
[----:B------:R-:W-:-:S04]  /*1170*/  IMAD R11, R16, R5, RZ ;  /* 0x00000005100b7224 */ /* 0x000fc800078e02ff */
[----:B------:R-:W-:Y:S02]  /*1180*/  IMAD R11, R4, UR5, R11 ;  /* 0x00000005040b7c24 */ /* 0x000fe4000f8e020b */
[----:B------:R-:W-:-:S03]  /*1190*/  IMAD.MOV.U32 R4, RZ, RZ, R9 ;  /* 0x000000ffff047224 */ /* 0x000fc600078e0009 */
[----:B------:R-:W-:-:S07]  /*11a0*/  IADD3 R7, PT, PT, R11, R7, RZ ;  /* 0x000000070b077210 */ /* 0x000fce0007ffe0ff */
.L_x_41:
[----:B------:R-:W-:Y:S05]  /*11b0*/  BSYNC.RECONVERGENT B1 ;  /* 0x0000000000017941 */ /* 0x000fea0003800200 */
.L_x_39:
[----:B------:R-:W-:Y:S02]  /*11c0*/  SHF.R.S64 R10, RZ, 0x1e, R4 ;  /* 0x0000001eff0a7819 */ /* 0x000fe40000001004 */
[----:B------:R-:W-:Y:S02]  /*11d0*/  LEA R8, P1, R6, UR18, 0x2 ;  /* 0x0000001206087c11 */ /* 0x000fe4000f8210ff */
[----:B------:R-:W-:Y:S02]  /*11e0*/  IADD3 R10, P0, PT, R10, UR16, RZ ;  /* 0x000000100a0a7c10 */ /* 0x000fe4000ff1e0ff */
[----:B------:R-:W-:Y:S02]  /*11f0*/  LEA.HI.X R9, R6, UR19, R7, 0x2, P1 ;  /* 0x0000001306097c11 */ /* 0x000fe400088f1407 */
[----:B------:R-:W-:-:S04]  /*1200*/  LEA.HI.X.SX32 R11, R4, UR17, 0x2, P0 ;  /* 0x00000011040b7c11 */ /* 0x000fc800080f16ff */
[----:B------:R-:W2:Y:S04]  /*1210*/  LDG.E.CONSTANT R9, desc[UR10][R8.64] ;  /* 0x0000000a08097981 */ /* 0x000ea8000c1e9900 */
[----:B------:R-:W2:Y:S01]  /*1220*/  LDG.E.CONSTANT R10, desc[UR10][R10.64] ;  /* 0x0000000a0a0a7981 */ /* 0x000ea2000c1e9900 */
[----:B------:R-:W-:Y:S01]  /*1230*/  LEA R26, P0, R12, R20, 0x1 ;  /* 0x000000140c1a7211 */ /* 0x000fe200078008ff */
[----:B------:R-:W-:Y:S01]  /*1240*/  IMAD.IADD R17, R4, 0x1, R6 ;  /* 0x0000000104117824 */ /* 0x000fe200078e0206 */
[----:B------:R-:W-:Y:S03]  /*1250*/  BSSY.RECONVERGENT B1, `(.L_x_42) ;  /* 0x000000d000017945 */ /* 0x000fe60003800200 */
[----:B------:R-:W-:Y:S01]  /*1260*/  IMAD.X R27, R21, 0x1, R2, P0 ;  /* 0x00000001151b7824 */ /* 0x000fe200000e0602 */
[C---:B------:R-:W-:Y:S01]  /*1270*/  ISETP.GE.AND P0, PT, R17.reuse, R0, PT ;  /* 0x000000001100720c */ /* 0x040fe20003f06270 */
[----:B------:R-:W-:-:S03]  /*1280*/  VIADD R7, R17, 0x1 ;  /* 0x0000000111077836 */ /* 0x000fc60000000000 */
[----:B------:R-:W-:Y:S02]  /*1290*/  LOP3.LUT R4, R27, UR5, RZ, 0xfc, !PT ;  /* 0x000000051b047c12 */ /* 0x000fe4000f8efcff */
[----:B------:R-:W-:Y:S01]  /*12a0*/  ISETP.GE.AND P1, PT, R7, R0, PT ;  /* 0x000000000700720c */ /* 0x000fe20003f26270 */
[----:B------:R-:W-:Y:S01]  /*12b0*/  IMAD.WIDE R6, R17, 0x8, R22 ;  /* 0x0000000811067825 */ /* 0x000fe200078e0216 */
[----:B------:R-:W-:-:S03]  /*12c0*/  ISETP.NE.U32.AND P2, PT, R4, RZ, PT ;  /* 0x000000ff0400720c */ /* 0x000fc60003f45070 */
[----:B--2---:R-:W-:Y:S02]  /*12d0*/  IMAD.WIDE.U32 R16, R9, R10, RZ ;  /* 0x0000000a09107225 */ /* 0x004fe400078e00ff */
[----:B------:R-:W-:Y:S08]  /*12e0*/  @P0 BRA `(.L_x_43) ;  /* 0x00000000000c0947 */ /* 0x000ff00003800000 */
[----:B------:R-:W-:Y:S01]  /*12f0*/  MOV R8, R16 ;  /* 0x0000001000087202 */ /* 0x000fe20000000f00 */
[----:B------:R-:W-:-:S05]  /*1300*/  IMAD.MOV.U32 R9, RZ, RZ, RZ ;  /* 0x000000ffff097224 */ /* 0x000fca00078e00ff */
[----:B------:R0:W-:Y:S02]  /*1310*/  REDG.E.ADD.64.STRONG.GPU desc[UR10][R6.64], R8 ;  /* 0x000000080600798e */ /* 0x0001e4000c12e50a */
.L_x_43:
[----:B------:R-:W-:Y:S05]  /*1320*/  BSYNC.RECONVERGENT B1 ;  /* 0x0000000000017941 */ /* 0x000fea0003800200 */
.L_x_42:
[----:B------:R-:W-:Y:S04]  /*1330*/  BSSY.RECONVERGENT B1, `(.L_x_44) ;  /* 0x0000005000017945 */ /* 0x000fe80003800200 */
[----:B------:R-:W-:Y:S05]  /*1340*/  @P1 BRA `(.L_x_45) ;  /* 0x00000000000c1947 */ /* 0x000fea0003800000 */
[----:B0-----:R-:W-:Y:S02]  /*1350*/  IMAD.MOV.U32 R8, RZ, RZ, R17 ;  /* 0x000000ffff087224 */ /* 0x001fe400078e0011 */
[----:B------:R-:W-:-:S05]  /*1360*/  IMAD.MOV.U32 R9, RZ, RZ, RZ ;  /* 0x000000ffff097224 */ /* 0x000fca00078e00ff */
[----:B------:R1:W-:Y:S02]  /*1370*/  REDG.E.ADD.64.STRONG.GPU desc[UR10][R6.64+0x8], R8 ;  /* 0x000008080600798e */ /* 0x0003e4000c12e50a */
.L_x_45:
[----:B------:R-:W-:Y:S05]  /*1380*/  BSYNC.RECONVERGENT B1 ;  /* 0x0000000000017941 */ /* 0x000fea0003800200 */
.L_x_44:
[----:B------:R-:W-:Y:S04]  /*1390*/  BSSY.RECONVERGENT B1, `(.L_x_46) ;  /* 0x0000024000017945 */ /* 0x000fe80003800200 */
[----:B------:R-:W-:Y:S05]  /*13a0*/  @P2 BRA `(.L_x_47) ;  /* 0x0000000000582947 */ /* 0x000fea0003800000 */
[----:B01----:R-:W0:Y:S01]  /*13b0*/  I2F.U32.RP R8, R5 ;  /* 0x0000000500087306 */ /* 0x003e220000209000 */
[----:B------:R-:W-:-:S07]  /*13c0*/  ISETP.NE.U32.AND P2, PT, R5, RZ, PT ;  /* 0x000000ff0500720c */ /* 0x000fce0003f45070 */
[----:B0-----:R-:W0:Y:S02]  /*13d0*/  MUFU.RCP R8, R8 ;  /* 0x0000000800087308 */ /* 0x001e240000001000 */
[----:B0-----:R-:W-:-:S06]  /*13e0*/  IADD3 R6, PT, PT, R8, 0xffffffe, RZ ;  /* 0x0ffffffe08067810 */ /* 0x001fcc0007ffe0ff */
[----:B------:R0:W1:Y:S02]  /*13f0*/  F2I.FTZ.U32.TRUNC.NTZ R7, R6 ;  /* 0x0000000600077305 */ /* 0x000064000021f000 */
[----:B0-----:R-:W-:Y:S02]  /*1400*/  IMAD.MOV.U32 R6, RZ, RZ, RZ ;  /* 0x000000ffff067224 */ /* 0x001fe400078e00ff */
[----:B-1----:R-:W-:-:S04]  /*1410*/  IMAD.MOV R4, RZ, RZ, -R7 ;  /* 0x000000ffff047224 */ /* 0x002fc800078e0a07 */
[----:B------:R-:W-:-:S04]  /*1420*/  IMAD R9, R4, R5, RZ ;  /* 0x0000000504097224 */ /* 0x000fc800078e02ff */
[----:B------:R-:W-:-:S04]  /*1430*/  IMAD.HI.U32 R9, R7, R9, R6 ;  /* 0x0000000907097227 */ /* 0x000fc800078e0006 */
[----:B------:R-:W-:Y:S02]  /*1440*/  HFMA2 R7, -RZ, RZ, 0, 0 ;  /* 0x00000000ff077431 */ /* 0x000fe400000001ff */
[----:B------:R-:W-:-:S04]  /*1450*/  IMAD.HI.U32 R9, R9, R26, RZ ;  /* 0x0000001a09097227 */ /* 0x000fc800078e00ff */
[----:B------:R-:W-:-:S04]  /*1460*/  IMAD.MOV R4, RZ, RZ, -R9 ;  /* 0x000000ffff047224 */ /* 0x000fc800078e0a09 */
[----:B------:R-:W-:-:S05]  /*1470*/  IMAD R4, R5, R4, R26 ;  /* 0x0000000405047224 */ /* 0x000fca00078e021a */
[----:B------:R-:W-:-:S13]  /*1480*/  ISETP.GE.U32.AND P0, PT, R4, R5, PT ;  /* 0x000000050400720c */ /* 0x000fda0003f06070 */
[----:B------:R-:W-:Y:S01]  /*1490*/  @P0 IADD3 R4, PT, PT, R4, -R5, RZ ;  /* 0x8000000504040210 */ /* 0x000fe20007ffe0ff */
[----:B------:R-:W-:-:S03]  /*14a0*/  @P0 VIADD R9, R9, 0x1 ;  /* 0x0000000109090836 */ /* 0x000fc60000000000 */
[----:B------:R-:W-:-:S13]  /*14b0*/  ISETP.GE.U32.AND P1, PT, R4, R5, PT ;  /* 0x000000050400720c */ /* 0x000fda0003f26070 */
[----:B------:R-:W-:Y:S01]  /*14c0*/  @P1 VIADD R9, R9, 0x1 ;  /* 0x0000000109091836 */ /* 0x000fe20000000000 */
[----:B------:R-:W-:-:S05]  /*14d0*/  @!P2 LOP3.LUT R9, RZ, R5, RZ, 0x33, !PT ;  /* 0x00000005ff09a212 */ /* 0x000fca00078e33ff */
[----:B------:R-:W-:-:S04]  /*14e0*/  IMAD.MOV R4, RZ, RZ, -R9 ;  /* 0x000000ffff047224 */ /* 0x000fc800078e0a09 */
[----:B------:R-:W-:Y:S01]  /*14f0*/  IMAD R26, R5, R4, R26 ;  /* 0x00000004051a7224 */ /* 0x000fe200078e021a */
[----:B------:R-:W-:Y:S06]  /*1500*/  BRA `(.L_x_48) ;  /* 0x0000000000307947 */ /* 0x000fec0003800000 */
.L_x_47:
[----:B------:R-:W-:Y:S01]  /*1510*/  IMAD.MOV.U32 R18, RZ, RZ, R26 ;  /* 0x000000ffff127224 */ /* 0x000fe200078e001a */
[----:B------:R-:W-:Y:S01]  /*1520*/  MOV R5, 0x1560 ;  /* 0x0000156000057802 */ /* 0x000fe20000000f00 */
[----:B------:R-:W-:Y:S02]  /*1530*/  IMAD.MOV.U32 R4, RZ, RZ, R27 ;  /* 0x000000ffff047224 */ /* 0x000fe400078e001b */
[----:B01----:R-:W-:-:S07]  /*1540*/  IMAD.U32 R6, RZ, RZ, UR5 ;  /* 0x00000005ff067e24 */ /* 0x003fce000f8e00ff */
[----:B------:R-:W-:Y:S05]  /*1550*/  CALL.REL.NOINC `($__internal_0_$__cuda_sm20_div_s64) ;  /* 0x0000002000587944 */ /* 0x000fea0003c00000 */
[----:B------:R-:W-:Y:S02]  /*1560*/  IADD3 R4, P0, PT, RZ, -R9, RZ ;  /* 0x80000009ff047210 */ /* 0x000fe40007f1e0ff */
[----:B------:R-:W-:-:S03]  /*1570*/  MOV R5, UR13 ;  /* 0x0000000d00057c02 */ /* 0x000fc60008000f00 */
[----:B------:R-:W-:Y:S02]  /*1580*/  IMAD.X R16, RZ, RZ, ~R16, P0 ;  /* 0x000000ffff107224 */ /* 0x000fe400000e0e10 */
[----:B------:R-:W-:-:S04]  /*1590*/  IMAD.WIDE.U32 R26, R4, R5, R26 ;  /* 0x00000005041a7225 */ /* 0x000fc800078e001a */
[----:B------:R-:W-:-:S04]  /*15a0*/  IMAD R7, R16, R5, RZ ;  /* 0x0000000510077224 */ /* 0x000fc800078e02ff */
[----:B------:R-:W-:-:S04]  /*15b0*/  IMAD R7, R4, UR5, R7 ;  /* 0x0000000504077c24 */ /* 0x000fc8000f8e0207 */
[----:B------:R-:W-:-:S07]  /*15c0*/  IMAD.IADD R7, R7, 0x1, R27 ;  /* 0x0000000107077824 */ /* 0x000fce00078e021b */
.L_x_48:
[----:B------:R-:W-:Y:S05]  /*15d0*/  BSYNC.RECONVERGENT B1 ;  /* 0x0000000000017941 */ /* 0x000fea0003800200 */
.L_x_46:
[----:B------:R-:W-:Y:S02]  /*15e0*/  SHF.R.S64 R6, RZ, 0x1e, R9 ;  /* 0x0000001eff067819 */ /* 0x000fe40000001009 */
[----:B------:R-:W-:Y:S02]  /*15f0*/  LEA R10, P1, R26, UR18, 0x2 ;  /* 0x000000121a0a7c11 */ /* 0x000fe4000f8210ff */
[----:B------:R-:W-:Y:S02]  /*1600*/  IADD3 R6, P0, PT, R6, UR16, RZ ;  /* 0x0000001006067c10 */ /* 0x000fe4000ff1e0ff */
[----:B------:R-:W-:Y:S02]  /*1610*/  LEA.HI.X R11, R26, UR19, R7, 0x2, P1 ;  /* 0x000000131a0b7c11 */ /* 0x000fe400088f1407 */
[----:B------:R-:W-:-:S03]  /*1620*/  LEA.HI.X.SX32 R7, R9, UR17, 0x2, P0 ;  /* 0x0000001109077c11 */ /* 0x000fc600080f16ff */
[----:B------:R-:W2:Y:S04]  /*1630*/  LDG.E.CONSTANT R10, desc[UR10][R10.64] ;  /* 0x0000000a0a0a7981 */ /* 0x000ea8000c1e9900 */
[----:B------:R0:W2:Y:S01]  /*1640*/  LDG.E.CONSTANT R17, desc[UR10][R6.64] ;  /* 0x0000000a06117981 */ /* 0x0000a2000c1e9900 */
[----:B------:R-:W-:Y:S01]  /*1650*/  IMAD.IADD R27, R9, 0x1, R26 ;  /* 0x00000001091b7824 */ /* 0x000fe200078e021a */
[----:B------:R-:W-:Y:S01]  /*1660*/  BSSY.RECONVERGENT B1, `(.L_x_49) ;  /* 0x000000f000017945 */ /* 0x000fe20003800200 */
[----:B------:R-:W-:Y:S02]  /*1670*/  IMAD R19, R3, 0x3, RZ ;  /* 0x0000000303137824 */ /* 0x000fe400078e02ff */
[----:B------:R-:W-:Y:S01]  /*1680*/  IMAD.WIDE.U32 R20, R12, 0x3, R20 ;  /* 0x000000030c147825 */ /* 0x000fe200078e0014 */
[----:B------:R-:W-:-:S03]  /*1690*/  ISETP.GE.AND P0, PT, R27, R0, PT ;  /* 0x000000001b00720c */ /* 0x000fc60003f06270 */
[----:B------:R-:W-:Y:S01]  /*16a0*/  VIADD R9, R27, 0x1 ;  /* 0x000000011b097836 */ /* 0x000fe20000000000 */
[----:B------:R-:W-:Y:S01]  /*16b0*/  IADD3 R4, PT, PT, R21, R19, RZ ;  /* 0x0000001315047210 */ /* 0x000fe20007ffe0ff */
[----:B0-----:R-:W-:-:S03]  /*16c0*/  IMAD.WIDE R6, R27, 0x8, R22 ;  /* 0x000000081b067825 */ /* 0x001fc600078e0216 */
[----:B------:R-:W-:Y:S02]  /*16d0*/  LOP3.LUT R8, R4, UR5, RZ, 0xfc, !PT ;  /* 0x0000000504087c12 */ /* 0x000fe4000f8efcff */
[----:B------:R-:W-:Y:S02]  /*16e0*/  ISETP.GE.AND P1, PT, R9, R0, PT ;  /* 0x000000000900720c */ /* 0x000fe40003f26270 */
[----:B------:R-:W-:Y:S01]  /*16f0*/  ISETP.NE.U32.AND P2, PT, R8, RZ, PT ;  /* 0x000000ff0800720c */ /* 0x000fe20003f45070 */
[----:B--2---:R-:W-:Y:S01]  /*1700*/  IMAD.WIDE.U32 R10, R10, R17, RZ ;  /* 0x000000110a0a7225 */ /* 0x004fe200078e00ff */
[----:B------:R-:W-:Y:S11]  /*1710*/  @P0 BRA `(.L_x_50) ;  /* 0x00000000000c0947 */ /* 0x000ff60003800000 */
[----:B------:R-:W-:Y:S02]  /*1720*/  IMAD.MOV.U32 R8, RZ, RZ, R10 ;  /* 0x000000ffff087224 */ /* 0x000fe400078e000a */
[----:B------:R-:W-:-:S05]  /*1730*/  IMAD.MOV.U32 R9, RZ, RZ, RZ ;  /* 0x000000ffff097224 */ /* 0x000fca00078e00ff */
[----:B------:R0:W-:Y:S02]  /*1740*/  REDG.E.ADD.64.STRONG.GPU desc[UR10][R6.64], R8 ;  /* 0x000000080600798e */ /* 0x0001e4000c12e50a */
.L_x_50:
[----:B------:R-:W-:Y:S05]  /*1750*/  BSYNC.RECONVERGENT B1 ;  /* 0x0000000000017941 */ /* 0x000fea0003800200 */
.L_x_49:
[----:B------:R-:W-:Y:S04]  /*1760*/  BSSY.RECONVERGENT B1, `(.L_x_51) ;  /* 0x0000005000017945 */ /* 0x000fe80003800200 */
[----:B------:R-:W-:Y:S05]  /*1770*/  @P1 BRA `(.L_x_52) ;  /* 0x00000000000c1947 */ /* 0x000fea0003800000 */
[----:B0-----:R-:W-:Y:S01]  /*1780*/  MOV R8, R11 ;  /* 0x0000000b00087202 */ /* 0x001fe20000000f00 */
[----:B------:R-:W-:-:S05]  /*1790*/  IMAD.MOV.U32 R9, RZ, RZ, RZ ;  /* 0x000000ffff097224 */ /* 0x000fca00078e00ff */
[----:B------:R1:W-:Y:S02]  /*17a0*/  REDG.E.ADD.64.STRONG.GPU desc[UR10][R6.64+0x8], R8 ;  /* 0x000008080600798e */ /* 0x0003e4000c12e50a */
.L_x_52:
[----:B------:R-:W-:Y:S05]  /*17b0*/  BSYNC.RECONVERGENT B1 ;  /* 0x0000000000017941 */ /* 0x000fea0003800200 */
.L_x_51:
[----:B------:R-:W-:Y:S04]  /*17c0*/  BSSY.RECONVERGENT B1, `(.L_x_53) ;  /* 0x0000026000017945 */ /* 0x000fe80003800200 */
[----:B------:R-:W-:Y:S05]  /*17d0*/  @P2 BRA `(.L_x_54) ;  /* 0x00000000005c2947 */ /* 0x000fea0003800000 */
[----:B01----:R-:W0:Y:S01]  /*17e0*/  I2F.U32.RP R8, R5 ;  /* 0x0000000500087306 */ /* 0x003e220000209000 */
[----:B------:R-:W-:Y:S01]  /*17f0*/  HFMA2 R6, -RZ, RZ, 0, 0 ;  /* 0x00000000ff067431 */ /* 0x000fe200000001ff */
        /* <DEDUP_REMOVED lines=17> */
[--C-:B------:R-:W-:Y:S02]  /*1910*/  IMAD.MOV R6, RZ, RZ, -R4.reuse ;  /* 0x000000ffff067224 */ /* 0x100fe400078e0a04 */
[----:B------:R-:W-:Y:S02]  /*1920*/  IMAD.MOV.U32 R9, RZ, RZ, R4 ;  /* 0x000000ffff097224 */ /* 0x000fe400078e0004 */
[----:B------:R-:W-:Y:S01]  /*1930*/  IMAD R20, R5, R6, R20 ;  /* 0x0000000605147224 */ /* 0x000fe200078e0214 */
[----:B------:R-:W-:Y:S06]  /*1940*/  BRA `(.L_x_55) ;  /* 0x0000000000347947 */ /* 0x000fec0003800000 */
.L_x_54:
[----:B------:R-:W-:Y:S01]  /*1950*/  MOV R18, R20 ;  /* 0x0000001400127202 */ /* 0x000fe20000000f00 */
[----:B01----:R-:W-:Y:S01]  /*1960*/  IMAD.U32 R6, RZ, RZ, UR5 ;  /* 0x00000005ff067e24 */ /* 0x003fe2000f8e00ff */
[----:B------:R-:W-:-:S07]  /*1970*/  MOV R5, 0x1990 ;  /* 0x0000199000057802 */ /* 0x000fce0000000f00 */
[----:B------:R-:W-:Y:S05]  /*1980*/  CALL.REL.NOINC `($__internal_0_$__cuda_sm20_div_s64) ;  /* 0x0000001c004c7944 */ /* 0x000fea0003c00000 */
[----:B------:R-:W-:Y:S01]  /*1990*/  IADD3 R7, P0, PT, RZ, -R9, RZ ;  /* 0x80000009ff077210 */ /* 0x000fe20007f1e0ff */
[----:B------:R-:W-:Y:S01]  /*19a0*/  IMAD.MOV.U32 R5, RZ, RZ, R4 ;  /* 0x000000ffff057224 */ /* 0x000fe200078e0004 */
[----:B------:R-:W-:-:S03]  /*19b0*/  MOV R4, R20 ;  /* 0x0000001400047202 */ /* 0x000fc60000000f00 */
[----:B------:R-:W-:Y:S02]  /*19c0*/  IMAD.X R16, RZ, RZ, ~R16, P0 ;  /* 0x000000ffff107224 */ /* 0x000fe400000e0e10 */
[----:B------:R-:W-:-:S04]  /*19d0*/  IMAD.WIDE.U32 R4, R7, UR13, R4 ;  /* 0x0000000d07047c25 */ /* 0x000fc8000f8e0004 */
[----:B------:R-:W-:Y:S02]  /*19e0*/  IMAD R16, R16, UR13, RZ ;  /* 0x0000000d10107c24 */ /* 0x000fe4000f8e02ff */
[----:B------:R-:W-:Y:S02]  /*19f0*/  IMAD.MOV.U32 R20, RZ, RZ, R4 ;  /* 0x000000ffff147224 */ /* 0x000fe400078e0004 */
[----:B------:R-:W-:-:S04]  /*1a00*/  IMAD R7, R7, UR5, R16 ;  /* 0x0000000507077c24 */ /* 0x000fc8000f8e0210 */
[----:B------:R-:W-:-:S07]  /*1a10*/  IMAD.IADD R7, R7, 0x1, R5 ;  /* 0x0000000107077824 */ /* 0x000fce00078e0205 */
.L_x_55:
[----:B------:R-:W-:Y:S05]  /*1a20*/  BSYNC.RECONVERGENT B1 ;  /* 0x0000000000017941 */ /* 0x000fea0003800200 */
.L_x_53:
        /* <DEDUP_REMOVED lines=8> */
[----:B------:R-:W-:Y:S04]  /*1ab0*/  BSSY.RECONVERGENT B1, `(.L_x_56) ;  /* 0x000000a000017945 */ /* 0x000fe80003800200 */
[----:B------:R-:W-:-:S02]  /*1ac0*/  ISETP.GE.AND P0, PT, R11, R0, PT ;  /* 0x000000000b00720c */ /* 0x000fc40003f06270 */
[C---:B------:R-:W-:Y:S01]  /*1ad0*/  IADD3 R9, PT, PT, R11.reuse, 0x1, RZ ;  /* 0x000000010b097810 */ /* 0x040fe20007ffe0ff */
[----:B------:R-:W-:-:S03]  /*1ae0*/  IMAD.WIDE R10, R11, 0x8, R22 ;  /* 0x000000080b0a7825 */ /* 0x000fc600078e0216 */
[----:B------:R-:W-:Y:S01]  /*1af0*/  ISETP.GE.AND P1, PT, R9, R0, PT ;  /* 0x000000000900720c */ /* 0x000fe20003f26270 */
[----:B--2---:R-:W-:-:S06]  /*1b00*/  IMAD.WIDE.U32 R8, R7, R4, RZ ;  /* 0x0000000407087225 */ /* 0x004fcc00078e00ff */
[----:B------:R-:W-:Y:S06]  /*1b10*/  @P0 BRA `(.L_x_57) ;  /* 0x00000000000c0947 */ /* 0x000fec0003800000 */
[----:B------:R-:W-:Y:S02]  /*1b20*/  IMAD.MOV.U32 R4, RZ, RZ, R8 ;  /* 0x000000ffff047224 */ /* 0x000fe400078e0008 */
[----:B------:R-:W-:-:S05]  /*1b30*/  IMAD.MOV.U32 R5, RZ, RZ, RZ ;  /* 0x000000ffff057224 */ /* 0x000fca00078e00ff */
[----:B------:R0:W-:Y:S02]  /*1b40*/  REDG.E.ADD.64.STRONG.GPU desc[UR10][R10.64], R4 ;  /* 0x000000040a00798e */ /* 0x0001e4000c12e50a */
.L_x_57:
[----:B------:R-:W-:Y:S05]  /*1b50*/  BSYNC.RECONVERGENT B1 ;  /* 0x0000000000017941 */ /* 0x000fea0003800200 */
.L_x_56:
[----:B------:R-:W-:Y:S04]  /*1b60*/  BSSY.RECONVERGENT B1, `(.L_x_58) ;  /* 0x0000005000017945 */ /* 0x000fe80003800200 */
[----:B------:R-:W-:Y:S05]  /*1b70*/  @P1 BRA `(.L_x_59) ;  /* 0x00000000000c1947 */ /* 0x000fea0003800000 */
[----:B0-----:R-:W-:Y:S02]  /*1b80*/  HFMA2 R5, -RZ, RZ, 0, 0 ;  /* 0x00000000ff057431 */ /* 0x001fe400000001ff */
[----:B------:R-:W-:-:S05]  /*1b90*/  IMAD.MOV.U32 R4, RZ, RZ, R9 ;  /* 0x000000ffff047224 */ /* 0x000fca00078e0009 */
[----:B------:R1:W-:Y:S02]  /*1ba0*/  REDG.E.ADD.64.STRONG.GPU desc[UR10][R10.64+0x8], R4 ;  /* 0x000008040a00798e */ /* 0x0003e4000c12e50a */
.L_x_59:
[----:B------:R-:W-:Y:S05]  /*1bb0*/  BSYNC.RECONVERGENT B1 ;  /* 0x0000000000017941 */ /* 0x000fea0003800200 */
.L_x_58:
[----:B01----:R-:W-:-:S04]  /*1bc0*/  IADD3 R5, P0, P1, R12, R24, R12 ;  /* 0x000000180c057210 */ /* 0x003fc8000791e00c */
[----:B------:R-:W-:Y:S02]  /*1bd0*/  IADD3.X R24, PT, PT, R3, R25, R3, P0, P1 ;  /* 0x0000001903187210 */ /* 0x000fe400007e2403 */
[----:B------:R-:W-:-:S05]  /*1be0*/  IADD3 R20, P0, PT, R5, R12, RZ ;  /* 0x0000000c05147210 */ /* 0x000fca0007f1e0ff */
[----:B------:R-:W-:Y:S01]  /*1bf0*/  IMAD.X R21, R24, 0x1, R3, P0 ;  /* 0x0000000118157824 */ /* 0x000fe200000e0603 */
[----:B------:R-:W-:-:S04]  /*1c00*/  ISETP.GE.U32.AND P0, PT, R20, R14, PT ;  /* 0x0000000e1400720c */ /* 0x000fc80003f06070 */
[----:B------:R-:W-:-:S13]  /*1c10*/  ISETP.GE.AND.EX P0, PT, R21, R15, PT, P0 ;  /* 0x0000000f1500720c */ /* 0x000fda0003f06300 */
[----:B------:R-:W-:Y:S05]  /*1c20*/  @!P0 BRA `(.L_x_60) ;  /* 0xffffffec00b08947 */ /* 0x000fea000383ffff */
[----:B------:R-:W-:Y:S05]  /*1c30*/  BSYNC B0 ;  /* 0x0000000000007941 */ /* 0x000fea0003800000 */
.L_x_31:
[----:B------:R-:W-:Y:S05]  /*1c40*/  EXIT ;  /* 0x000000000000794d */ /* 0x000fea0003800000 */
.L_x_16:
[----:B------:R-:W-:Y:S01]  /*1c50*/  IADD3 R7, P1, PT, R20, R12, RZ ;  /* 0x0000000c14077210 */ /* 0x000fe20007f3e0ff */
[----:B------:R-:W-:Y:S03]  /*1c60*/  BSSY.RECONVERGENT B0, `(.L_x_61) ;  /* 0x0000027000007945 */ /* 0x000fe60003800200 */
[----:B------:R-:W-:Y:S01]  /*1c70*/  ISETP.GE.U32.AND P0, PT, R7, R14, PT ;  /* 0x0000000e0700720c */ /* 0x000fe20003f06070 */
[----:B------:R-:W-:Y:S01]  /*1c80*/  IMAD.X R9, R3, 0x1, R21, P1 ;  /* 0x0000000103097824 */ /* 0x000fe200008e0615 */
[----:B------:R-:W-:-:S04]  /*1c90*/  ISETP.GT.U32.AND P1, PT, R14, R7, PT ;  /* 0x000000070e00720c */ /* 0x000fc80003f24070 */
[----:B------:R-:W-:Y:S02]  /*1ca0*/  ISETP.GE.U32.AND.EX P0, PT, R9, R15, PT, P0 ;  /* 0x0000000f0900720c */ /* 0x000fe40003f06100 */
[C---:B------:R-:W-:Y:S02]  /*1cb0*/  ISETP.GT.U32.AND.EX P1, PT, R15.reuse, R9, PT, P1 ;  /* 0x000000090f00720c */ /* 0x040fe40003f24110 */
[----:B------:R-:W-:Y:S02]  /*1cc0*/  SEL R8, RZ, 0x1, P0 ;  /* 0x00000001ff087807 */ /* 0x000fe40000000000 */
[----:B------:R-:W-:Y:S02]  /*1cd0*/  SEL R5, R14, R7, P1 ;  /* 0x000000070e057207 */ /* 0x000fe40000800000 */
[----:B------:R-:W-:Y:S02]  /*1ce0*/  SEL R4, R15, R9, P1 ;  /* 0x000000090f047207 */ /* 0x000fe40000800000 */
[----:B------:R-:W-:-:S04]  /*1cf0*/  IADD3 R6, P0, P1, R5, -R7, -R8 ;  /* 0x8000000705067210 */ /* 0x000fc8000791e808 */
[----:B------:R-:W-:-:S04]  /*1d00*/  IADD3.X R5, PT, PT, R4, -0x1, ~R9, P0, P1 ;  /* 0xffffffff04057810 */ /* 0x000fc800007e2c09 */
[----:B------:R-:W-:-:S04]  /*1d10*/  LOP3.LUT R4, R5, R3, RZ, 0xfc, !PT ;  /* 0x0000000305047212 */ /* 0x000fc800078efcff */
[----:B------:R-:W-:-:S13]  /*1d20*/  ISETP.NE.U32.AND P0, PT, R4, RZ, PT ;  /* 0x000000ff0400720c */ /* 0x000fda0003f05070 */
[----:B------:R-:W-:Y:S05]  /*1d30*/  @P0 BRA `(.L_x_62) ;  /* 0x0000000000500947 */ /* 0x000fea0003800000 */
[----:B------:R-:W0:Y:S01]  /*1d40*/  I2F.U32.RP R7, R12 ;  /* 0x0000000c00077306 */ /* 0x000e220000209000 */
[----:B------:R-:W-:Y:S01]  /*1d50*/  IMAD.MOV.U32 R4, RZ, RZ, RZ ;  /* 0x000000ffff047224 */ /* 0x000fe200078e00ff */
[----:B------:R-:W-:-:S06]  /*1d60*/  ISETP.NE.U32.AND P2, PT, R12, RZ, PT ;  /* 0x000000ff0c00720c */ /* 0x000fcc0003f45070 */
[----:B0-----:R-:W0:Y:S02]  /*1d70*/  MUFU.RCP R7, R7 ;  /* 0x0000000700077308 */ /* 0x001e240000001000 */
[----:B0-----:R-:W-:-:S06]  /*1d80*/  VIADD R9, R7, 0xffffffe ;  /* 0x0ffffffe07097836 */ /* 0x001fcc0000000000 */
[----:B------:R-:W0:Y:S02]  /*1d90*/  F2I.FTZ.U32.TRUNC.NTZ R5, R9 ;  /* 0x0000000900057305 */ /* 0x000e24000021f000 */
[----:B0-----:R-:W-:-:S05]  /*1da0*/  IADD3 R11, PT, PT, RZ, -R5, RZ ;  /* 0x80000005ff0b7210 */ /* 0x001fca0007ffe0ff */
[----:B------:R-:W-:-:S04]  /*1db0*/  IMAD R11, R11, R12, RZ ;  /* 0x0000000c0b0b7224 */ /* 0x000fc800078e02ff */
[----:B------:R-:W-:-:S06]  /*1dc0*/  IMAD.HI.U32 R11, R5, R11, R4 ;  /* 0x0000000b050b7227 */ /* 0x000fcc00078e0004 */
[----:B------:R-:W-:-:S04]  /*1dd0*/  IMAD.HI.U32 R4, R11, R6, RZ ;  /* 0x000000060b047227 */ /* 0x000fc800078e00ff */
[----:B------:R-:W-:-:S04]  /*1de0*/  IMAD.MOV R5, RZ, RZ, -R4 ;  /* 0x000000ffff057224 */ /* 0x000fc800078e0a04 */
[----:B------:R-:W-:-:S05]  /*1df0*/  IMAD R5, R12, R5, R6 ;  /* 0x000000050c057224 */ /* 0x000fca00078e0206 */
[----:B------:R-:W-:-:S13]  /*1e00*/  ISETP.GE.U32.AND P0, PT, R5, R12, PT ;  /* 0x0000000c0500720c */ /* 0x000fda0003f06070 */
[----:B------:R-:W-:Y:S01]  /*1e10*/  @P0 IMAD.IADD R5, R5, 0x1, -R12 ;  /* 0x0000000105050824 */ /* 0x000fe200078e0a0c */
[----:B------:R-:W-:-:S04]  /*1e20*/  @P0 IADD3 R4, PT, PT, R4, 0x1, RZ ;  /* 0x0000000104040810 */ /* 0x000fc80007ffe0ff */
[----:B------:R-:W-:Y:S01]  /*1e30*/  ISETP.GE.U32.AND P1, PT, R5, R12, PT ;  /* 0x0000000c0500720c */ /* 0x000fe20003f26070 */
[----:B------:R-:W-:-:S12]  /*1e40*/  IMAD.MOV.U32 R5, RZ, RZ, RZ ;  /* 0x000000ffff057224 */ /* 0x000fd800078e00ff */
[----:B------:R-:W-:Y:S01]  /*1e50*/  @P1 VIADD R4, R4, 0x1 ;  /* 0x0000000104041836 */ /* 0x000fe20000000000 */
[----:B------:R-:W-:Y:S01]  /*1e60*/  @!P2 LOP3.LUT R4, RZ, R12, RZ, 0x33, !PT ;  /* 0x0000000cff04a212 */ /* 0x000fe200078e33ff */
[----:B------:R-:W-:Y:S06]  /*1e70*/  BRA `(.L_x_63) ;  /* 0x0000000000147947 */ /* 0x000fec0003800000 */
.L_x_62:
[----:B------:R-:W-:Y:S01]  /*1e80*/  IMAD.MOV.U32 R4, RZ, RZ, R12 ;  /* 0x000000ffff047224 */ /* 0x000fe200078e000c */
[----:B------:R-:W-:-:S07]  /*1e90*/  MOV R7, 0x1eb0 ;  /* 0x00001eb000077802 */ /* 0x000fce0000000f00 */
[----:B------:R-:W-:Y:S05]  /*1ea0*/  CALL.REL.NOINC `($__internal_1_$__cuda_sm20_div_u64) ;  /* 0x0000001c00547944 */ /* 0x000fea0003c00000 */
[----:B------:R-:W-:Y:S01]  /*1eb0*/  MOV R4, R6 ;  /* 0x0000000600047202 */ /* 0x000fe20000000f00 */
[----:B------:R-:W-:-:S07]  /*1ec0*/  IMAD.MOV.U32 R5, RZ, RZ, R9 ;  /* 0x000000ffff057224 */ /* 0x000fce00078e0009 */
.L_x_63:
[----:B------:R-:W-:Y:S05]  /*1ed0*/  BSYNC.RECONVERGENT B0 ;  /* 0x0000000000007941 */ /* 0x000fea0003800200 */
.L_x_61:
[----:B------:R-:W-:Y:S01]  /*1ee0*/  IADD3 R8, P1, PT, R4, R8, RZ ;  /* 0x0000000804087210 */ /* 0x000fe20007f3e0ff */
[----:B------:R-:W0:Y:S01]  /*1ef0*/  LDCU UR13, c[0x0][0x398] ;  /* 0x00007300ff0d77ac */ /* 0x000e220008000800 */
[----:B------:R-:W-:Y:S02]  /*1f00*/  BSSY B0, `(.L_x_64) ;  /* 0x000005e000007945 */ /* 0x000fe40003800000 */
[----:B------:R-:W-:Y:S01]  /*1f10*/  LOP3.LUT R4, R8, 0x3, RZ, 0xc0, !PT ;  /* 0x0000000308047812 */ /* 0x000fe200078ec0ff */
[----:B------:R-:W1:Y:S01]  /*1f20*/  LDCU UR4, c[0x0][0x398] ;  /* 0x00007300ff0477ac */ /* 0x000e620008000800 */
[----:B------:R-:W-:Y:S02]  /*1f30*/  IMAD.X R7, RZ, RZ, R5, P1 ;  /* 0x000000ffff077224 */ /* 0x000fe400008e0605 */
        /* <DEDUP_REMOVED lines=12> */
[----:B------:R-:W-:-:S04]  /*2000*/  IADD3 R21, P0, PT, RZ, -R21, RZ ;  /* 0x80000015ff157210 */ /* 0x000fc80007f1e0ff */
[----:B------:R-:W-:-:S09]  /*2010*/  IADD3.X R22, PT, PT, RZ, -0x1, RZ, P0, !PT ;  /* 0xffffffffff167810 */ /* 0x000fd200007fe4ff */
.L_x_74:
        /* <DEDUP_REMOVED lines=11> */
[----:B------:R-:W5:Y:S01]  /*20d0*/  I2F.U32.RP R6, UR4 ;  /* 0x0000000400067d06 */ /* 0x000f620008209000 */
[----:B------:R-:W-:Y:S01]  /*20e0*/  HFMA2 R4, -RZ, RZ, 0, 0 ;  /* 0x00000000ff047431 */ /* 0x000fe200000001ff */
[----:B------:R-:W-:-:S06]  /*20f0*/  ISETP.NE.U32.AND P3, PT, RZ, UR4, PT ;  /* 0x00000004ff007c0c */ /* 0x000fcc000bf65070 */
[----:B-----5:R-:W5:Y:S02]  /*2100*/  MUFU.RCP R6, R6 ;  /* 0x0000000600067308 */ /* 0x020f640000001000 */
[----:B-----5:R-:W-:-:S06]  /*2110*/  VIADD R10, R6, 0xffffffe ;  /* 0x0ffffffe060a7836 */ /* 0x020fcc0000000000 */
[----:B------:R-:W5:Y:S02]  /*2120*/  F2I.FTZ.U32.TRUNC.NTZ R5, R10 ;  /* 0x0000000a00057305 */ /* 0x000f64000021f000 */
[----:B-----5:R-:W-:-:S04]  /*2130*/  IMAD.MOV R9, RZ, RZ, -R5 ;  /* 0x000000ffff097224 */ /* 0x020fc800078e0a05 */
[----:B------:R-:W-:-:S04]  /*2140*/  IMAD R9, R9, UR4, RZ ;  /* 0x0000000409097c24 */ /* 0x000fc8000f8e02ff */
[----:B------:R-:W-:-:S06]  /*2150*/  IMAD.HI.U32 R9, R5, R9, R4 ;  /* 0x0000000905097227 */ /* 0x000fcc00078e0004 */
[----:B------:R-:W-:-:S04]  /*2160*/  IMAD.HI.U32 R9, R9, R26, RZ ;  /* 0x0000001a09097227 */ /* 0x000fc800078e00ff */
[----:B------:R-:W-:-:S04]  /*2170*/  IMAD.MOV R5, RZ, RZ, -R9 ;  /* 0x000000ffff057224 */ /* 0x000fc800078e0a09 */
[----:B------:R-:W-:Y:S02]  /*2180*/  IMAD R4, R5, UR4, R26 ;  /* 0x0000000405047c24 */ /* 0x000fe4000f8e021a */
[----:B------:R-:W-:-:S03]  /*2190*/  IMAD.MOV.U32 R5, RZ, RZ, RZ ;  /* 0x000000ffff057224 */ /* 0x000fc600078e00ff */
[----:B------:R-:W-:-:S13]  /*21a0*/  ISETP.GE.U32.AND P1, PT, R4, UR4, PT ;  /* 0x0000000404007c0c */ /* 0x000fda000bf26070 */
[----:B------:R-:W-:Y:S02]  /*21b0*/  @P1 VIADD R4, R4, -UR4 ;  /* 0x8000000404041c36 */ /* 0x000fe40008000000 */
[----:B------:R-:W-:-:S03]  /*21c0*/  @P1 VIADD R9, R9, 0x1 ;  /* 0x0000000109091836 */ /* 0x000fc60000000000 */
[----:B------:R-:W-:-:S13]  /*21d0*/  ISETP.GE.U32.AND P2, PT, R4, UR4, PT ;  /* 0x0000000404007c0c */ /* 0x000fda000bf46070 */
[----:B------:R-:W-:Y:S02]  /*21e0*/  @P2 IADD3 R9, PT, PT, R9, 0x1, RZ ;  /* 0x0000000109092810 */ /* 0x000fe40007ffe0ff */
[----:B------:R-:W-:-:S05]  /*21f0*/  @!P3 LOP3.LUT R9, RZ, UR4, RZ, 0x33, !PT ;  /* 0x00000004ff09bc12 */ /* 0x000fca000f8e33ff */
[----:B------:R-:W-:-:S04]  /*2200*/  IMAD.MOV R11, RZ, RZ, -R9 ;  /* 0x000000ffff0b7224 */ /* 0x000fc800078e0a09 */
[----:B------:R-:W-:Y:S01]  /*2210*/  IMAD R26, R11, UR4, R26 ;  /* 0x000000040b1a7c24 */ /* 0x000fe2000f8e021a */
[----:B------:R-:W-:Y:S06]  /*2220*/  BRA `(.L_x_69) ;  /* 0x00000000002c7947 */ /* 0x000fec0003800000 */
.L_x_68:
[----:B------:R-:W-:Y:S01]  /*2230*/  IMAD.MOV.U32 R18, RZ, RZ, R26 ;  /* 0x000000ffff127224 */ /* 0x000fe200078e001a */
[----:B------:R-:W-:Y:S01]  /*2240*/  MOV R4, R27 ;  /* 0x0000001b00047202 */ /* 0x000fe20000000f00 */
[----:B------:R-:W-:Y:S01]  /*2250*/  IMAD.U32 R6, RZ, RZ, UR5 ;  /* 0x00000005ff067e24 */ /* 0x000fe2000f8e00ff */
[----:B------:R-:W-:-:S07]  /*2260*/  MOV R5, 0x2280 ;  /* 0x0000228000057802 */ /* 0x000fce0000000f00 */
[----:B01234-:R-:W-:Y:S05]  /*2270*/  CALL.REL.NOINC `($__internal_0_$__cuda_sm20_div_s64) ;  /* 0x0000001400107944 */ /* 0x01ffea0003c00000 */
[----:B------:R-:W-:-:S05]  /*2280*/  IADD3 R5, P1, PT, RZ, -R9, RZ ;  /* 0x80000009ff057210 */ /* 0x000fca0007f3e0ff */
[----:B------:R-:W-:Y:S02]  /*2290*/  IMAD.X R16, RZ, RZ, ~R16, P1 ;  /* 0x000000ffff107224 */ /* 0x000fe400008e0e10 */
[----:B------:R-:W-:-:S04]  /*22a0*/  IMAD.WIDE.U32 R26, R5, UR4, R26 ;  /* 0x00000004051a7c25 */ /* 0x000fc8000f8e001a */
[----:B------:R-:W-:-:S04]  /*22b0*/  IMAD R16, R16, UR4, RZ ;  /* 0x0000000410107c24 */ /* 0x000fc8000f8e02ff */
[----:B------:R-:W-:-:S04]  /*22c0*/  IMAD R5, R5, UR5, R16 ;  /* 0x0000000505057c24 */ /* 0x000fc8000f8e0210 */
[----:B------:R-:W-:-:S07]  /*22d0*/  IMAD.IADD R5, R5, 0x1, R27 ;  /* 0x0000000105057824 */ /* 0x000fce00078e021b */
.L_x_69:
[----:B0-234-:R-:W-:Y:S05]  /*22e0*/  BSYNC.RECONVERGENT B2 ;  /* 0x0000000000027941 */ /* 0x01dfea0003800200 */
.L_x_67:
[----:B------:R-:W-:Y:S02]  /*22f0*/  SHF.R.S64 R10, RZ, 0x1e, R9 ;  /* 0x0000001eff0a7819 */ /* 0x000fe40000001009 */
[----:B------:R-:W-:Y:S02]  /*2300*/  LEA R16, P2, R26, UR14, 0x2 ;  /* 0x0000000e1a107c11 */ /* 0x000fe4000f8410ff */
[----:B------:R-:W-:Y:S02]  /*2310*/  IADD3 R10, P1, PT, R10, UR8, RZ ;  /* 0x000000080a0a7c10 */ /* 0x000fe4000ff3e0ff */
[----:B------:R-:W-:Y:S02]  /*2320*/  LEA.HI.X R17, R26, UR15, R5, 0x2, P2 ;  /* 0x0000000f1a117c11 */ /* 0x000fe400090f1405 */
[----:B------:R-:W-:-:S04]  /*2330*/  LEA.HI.X.SX32 R11, R9, UR9, 0x2, P1 ;  /* 0x00000009090b7c11 */ /* 0x000fc800088f16ff */
[----:B------:R-:W2:Y:S04]  /*2340*/  LDG.E.CONSTANT R17, desc[UR10][R16.64] ;  /* 0x0000000a10117981 */ /* 0x000ea8000c1e9900 */
[----:B------:R-:W2:Y:S01]  /*2350*/  LDG.E.CONSTANT R10, desc[UR10][R10.64] ;  /* 0x0000000a0a0a7981 */ /* 0x000ea2000c1e9900 */
[----:B------:R-:W-:Y:S01]  /*2360*/  IADD3 R9, PT, PT, R9, R26, RZ ;  /* 0x0000001a09097210 */ /* 0x000fe20007ffe0ff */
[----:B------:R-:W-:Y:S03]  /*2370*/  BSSY.RECONVERGENT B2, `(.L_x_70) ;  /* 0x000000a000027945 */ /* 0x000fe60003800200 */
[C---:B-1----:R-:W-:Y:S01]  /*2380*/  ISETP.GE.AND P1, PT, R9.reuse, R20, PT ;  /* 0x000000140900720c */ /* 0x042fe20003f26270 */
[----:B------:R-:W-:-:S05]  /*2390*/  VIADD R5, R9, 0x1 ;  /* 0x0000000109057836 */ /* 0x000fca0000000000 */
[----:B------:R-:W-:Y:S01]  /*23a0*/  ISETP.GE.AND P2, PT, R5, R20, PT ;  /* 0x000000140500720c */ /* 0x000fe20003f46270 */
[----:B------:R-:W-:-:S04]  /*23b0*/  IMAD.WIDE R4, R9, 0x8, R24 ;  /* 0x0000000809047825 */ /* 0x000fc800078e0218 */
[----:B--2---:R-:W-:Y:S02]  /*23c0*/  IMAD.WIDE.U32 R18, R17, R10, RZ ;  /* 0x0000000a11127225 */ /* 0x004fe400078e00ff */
[----:B------:R-:W-:Y:S06]  /*23d0*/  @P1 BRA `(.L_x_71) ;  /* 0x00000000000c1947 */ /* 0x000fec0003800000 */
[----:B------:R-:W-:Y:S02]  /*23e0*/  IMAD.MOV.U32 R10, RZ, RZ, R18 ;  /* 0x000000ffff0a7224 */ /* 0x000fe400078e0012 */
[----:B------:R-:W-:-:S05]  /*23f0*/  IMAD.MOV.U32 R11, RZ, RZ, RZ ;  /* 0x000000ffff0b7224 */ /* 0x000fca00078e00ff */
[----:B------:R0:W-:Y:S02]  /*2400*/  REDG.E.ADD.64.STRONG.GPU desc[UR10][R4.64], R10 ;  /* 0x0000000a0400798e */ /* 0x0001e4000c12e50a */
.L_x_71:
[----:B------:R-:W-:Y:S05]  /*2410*/  BSYNC.RECONVERGENT B2 ;  /* 0x0000000000027941 */ /* 0x000fea0003800200 */
.L_x_70:
[----:B------:R-:W-:Y:S04]  /*2420*/  BSSY.RECONVERGENT B2, `(.L_x_72) ;  /* 0x0000005000027945 */ /* 0x000fe80003800200 */
[----:B------:R-:W-:Y:S05]  /*2430*/  @P2 BRA `(.L_x_73) ;  /* 0x00000000000c2947 */ /* 0x000fea0003800000 */
[----:B0-----:R-:W-:Y:S01]  /*2440*/  MOV R10, R19 ;  /* 0x00000013000a7202 */ /* 0x001fe20000000f00 */
[----:B------:R-:W-:-:S05]  /*2450*/  IMAD.MOV.U32 R11, RZ, RZ, RZ ;  /* 0x000000ffff0b7224 */ /* 0x000fca00078e00ff */
[----:B------:R1:W-:Y:S02]  /*2460*/  REDG.E.ADD.64.STRONG.GPU desc[UR10][R4.64+0x8], R10 ;  /* 0x0000080a0400798e */ /* 0x0003e4000c12e50a */
.L_x_73:
[----:B------:R-:W-:Y:S05]  /*2470*/  BSYNC.RECONVERGENT B2 ;  /* 0x0000000000027941 */ /* 0x000fea0003800200 */
.L_x_72:
[----:B------:R-:W-:-:S05]  /*2480*/  IADD3 R0, P1, PT, R0, R12, RZ ;  /* 0x0000000c00007210 */ /* 0x000fca0007f3e0ff */
[----:B------:R-:W-:Y:S01]  /*2490*/  IMAD.X R2, R2, 0x1, R3, P1 ;  /* 0x0000000102027824 */ /* 0x000fe200008e0603 */
[----:B------:R-:W-:Y:S07]  /*24a0*/  @P0 BRA `(.L_x_74) ;  /* 0xfffffff800dc0947 */ /* 0x000fee000383ffff */
[----:B------:R-:W-:Y:S05]  /*24b0*/  BSYNC B1 ;  /* 0x0000000000017941 */ /* 0x000fea0003800000 */
.L_x_66:
[----:B------:R-:W-:-:S04]  /*24c0*/  IADD3 R20, P0, PT, R0, UR6, RZ ;  /* 0x0000000600147c10 */ /* 0x000fc8000ff1e0ff */
[----:B------:R-:W-:-:S09]  /*24d0*/  IADD3.X R21, PT, PT, R2, UR7, RZ, P0, !PT ;  /* 0x0000000702157c10 */ /* 0x000fd200087fe4ff */
.L_x_65:
[----:B0-234-:R-:W-:Y:S05]  /*24e0*/  BSYNC B0 ;  /* 0x0000000000007941 */ /* 0x01dfea0003800000 */
.L_x_64:
[----:B------:R-:W-:-:S04]  /*24f0*/  ISETP.GE.U32.AND P0, PT, R8, 0x3, PT ;  /* 0x000000030800780c */ /* 0x000fc80003f06070 */
[----:B------:R-:W-:-:S13]  /*2500*/  ISETP.GE.U32.AND.EX P0, PT, R7, RZ, PT, P0 ;  /* 0x000000ff0700720c */ /* 0x000fda0003f06100 */
[----:B------:R-:W-:Y:S05]  /*2510*/  @!P0 EXIT ;  /* 0x000000000000894d */ /* 0x000fea0003800000 */
[----:B------:R-:W0:Y:S01]  /*2520*/  LDC R0, c[0x0][0x3ac] ;  /* 0x0000eb00ff007b82 */ /* 0x000e220000000800 */
[----:B------:R-:W-:Y:S01]  /*2530*/  BSSY B0, `(.L_x_75) ;  /* 0x0000117000007945 */ /* 0x000fe20003800000 */
[----:B------:R-:W-:-:S06]  /*2540*/  SHF.L.U64.HI R2, R12, 0x1, R3 ;  /* 0x000000010c027819 */ /* 0x000fcc0000010203 */
[----:B------:R-:W2:Y:S02]  /*2550*/  LDC.64 R22, c[0x0][0x3a0] ;  /* 0x0000e800ff167b82 */ /* 0x000ea40000000a00 */
.L_x_104:
[----:B-1----:R-:W-:Y:S01]  /*2560*/  LOP3.LUT R4, R21, UR5, RZ, 0xfc, !PT ;  /* 0x0000000515047c12 */ /* 0x002fe2000f8efcff */
[----:B------:R-:W-:Y:S05]  /*2570*/  YIELD ;  /* 0x0000000000007946 */ /* 0x000fea0003800000 */
[----:B------:R-:W-:Y:S01]  /*2580*/  ISETP.NE.U32.AND P0, PT, R4, RZ, PT ;  /* 0x000000ff0400720c */ /* 0x000fe20003f05070 */
[----:B------:R-:W-:-:S12]  /*2590*/  BSSY.RECONVERGENT B1, `(.L_x_76) ;  /* 0x0000026000017945 */ /* 0x000fd80003800200 */
[----:B------:R-:W-:Y:S05]  /*25a0*/  @P0 BRA `(.L_x_77) ;  /* 0x00000000005c0947 */ /* 0x000fea0003800000 */
[----:B------:R-:W-:Y:S02]  /*25b0*/  IMAD.U32 R5, RZ, RZ, UR13 ;  /* 0x0000000dff057e24 */ /* 0x000fe4000f8e00ff */
[----:B------:R-:W-:Y:S02]  /*25c0*/  IMAD.MOV.U32 R6, RZ, RZ, RZ ;  /* 0x000000ffff067224 */ /* 0x000fe400078e00ff */
[----:B------:R-:W1:Y:S01]  /*25d0*/  I2F.U32.RP R8, R5 ;  /* 0x0000000500087306 */ /* 0x000e620000209000 */
[----:B------:R-:W-:-:S07]  /*25e0*/  ISETP.NE.U32.AND P2, PT, R5, RZ, PT ;  /* 0x000000ff0500720c */ /* 0x000fce0003f45070 */
[----:B-1----:R-:W1:Y:S02]  /*25f0*/  MUFU.RCP R8, R8 ;  /* 0x0000000800087308 */ /* 0x002e640000001000 */
[----:B-1----:R-:W-:-:S06]  /*2600*/  IADD3 R7, PT, PT, R8, 0xffffffe, RZ ;  /* 0x0ffffffe08077810 */ /* 0x002fcc0007ffe0ff */
[----:B------:R-:W1:Y:S02]  /*2610*/  F2I.FTZ.U32.TRUNC.NTZ R7, R7 ;  /* 0x0000000700077305 */ /* 0x000e64000021f000 */
[----:B-1----:R-:W-:-:S04]  /*2620*/  IMAD R4, R7, R5, RZ ;  /* 0x0000000507047224 */ /* 0x002fc800078e02ff */
[----:B------:R-:W-:-:S04]  /*2630*/  IMAD.MOV R9, RZ, RZ, -R4 ;  /* 0x000000ffff097224 */ /* 0x000fc800078e0a04 */
        /* <DEDUP_REMOVED lines=14> */
.L_x_77:
[----:B------:R-:W-:Y:S01]  /*2720*/  IMAD.MOV.U32 R18, RZ, RZ, R20 ;  /* 0x000000ffff127224 */ /* 0x000fe200078e0014 */
[----:B------:R-:W-:Y:S01]  /*2730*/  MOV R6, UR5 ;  /* 0x0000000500067c02 */ /* 0x000fe20008000f00 */
[----:B------:R-:W-:Y:S01]  /*2740*/  IMAD.MOV.U32 R4, RZ, RZ, R21 ;  /* 0x000000ffff047224 */ /* 0x000fe200078e0015 */
        /* <DEDUP_REMOVED lines=10> */
.L_x_78:
[----:B------:R-:W-:Y:S05]  /*27f0*/  BSYNC.RECONVERGENT B1 ;  /* 0x0000000000017941 */ /* 0x000fea0003800200 */
.L_x_76:
        /* <DEDUP_REMOVED lines=9> */
[----:B------:R-:W-:Y:S02]  /*2890*/  BSSY.RECONVERGENT B1, `(.L_x_79) ;  /* 0x000000d000017945 */ /* 0x000fe40003800200 */
[----:B------:R-:W-:Y:S01]  /*28a0*/  IADD3.X R25, PT, PT, R21, R3, RZ, P0, !PT ;  /* 0x0000000315197210 */ /* 0x000fe200007fe4ff */
[C---:B------:R-:W-:Y:S01]  /*28b0*/  VIADD R7, R17.reuse, 0x1 ;  /* 0x0000000111077836 */ /* 0x040fe20000000000 */
[----:B0-----:R-:W-:-:S02]  /*28c0*/  ISETP.GE.AND P0, PT, R17, R0, PT ;  /* 0x000000001100720c */ /* 0x001fc40003f06270 */
[----:B------:R-:W-:Y:S02]  /*28d0*/  LOP3.LUT R4, R25, UR5, RZ, 0xfc, !PT ;  /* 0x0000000519047c12 */ /* 0x000fe4000f8efcff */
[----:B------:R-:W-:Y:S01]  /*28e0*/  ISETP.GE.AND P1, PT, R7, R0, PT ;  /* 0x000000000700720c */ /* 0x000fe20003f26270 */
[----:B--2---:R-:W-:Y:S01]  /*28f0*/  IMAD.WIDE R6, R17, 0x8, R22 ;  /* 0x0000000811067825 */ /* 0x004fe200078e0216 */
[----:B------:R-:W-:-:S03]  /*2900*/  ISETP.NE.U32.AND P2, PT, R4, RZ, PT ;  /* 0x000000ff0400720c */ /* 0x000fc60003f45070 */
[----:B---3--:R-:W-:-:S04]  /*2910*/  IMAD.WIDE.U32 R16, R9, R10, RZ ;  /* 0x0000000a09107225 */ /* 0x008fc800078e00ff */
[----:B------:R-:W-:Y:S06]  /*2920*/  @P0 BRA `(.L_x_80) ;  /* 0x00000000000c0947 */ /* 0x000fec0003800000 */
[----:B------:R-:W-:Y:S02]  /*2930*/  HFMA2 R9, -RZ, RZ, 0, 0 ;  /* 0x00000000ff097431 */ /* 0x000fe400000001ff */
[----:B------:R-:W-:-:S05]  /*2940*/  IMAD.MOV.U32 R8, RZ, RZ, R16 ;  /* 0x000000ffff087224 */ /* 0x000fca00078e0010 */
[----:B------:R0:W-:Y:S02]  /*2950*/  REDG.E.ADD.64.STRONG.GPU desc[UR10][R6.64], R8 ;  /* 0x000000080600798e */ /* 0x0001e4000c12e50a */
.L_x_80:
[----:B------:R-:W-:Y:S05]  /*2960*/  BSYNC.RECONVERGENT B1 ;  /* 0x0000000000017941 */ /* 0x000fea0003800200 */
.L_x_79:
[----:B------:R-:W-:Y:S04]  /*2970*/  BSSY.RECONVERGENT B1, `(.L_x_81) ;  /* 0x0000005000017945 */ /* 0x000fe80003800200 */
[----:B------:R-:W-:Y:S05]  /*2980*/  @P1 BRA `(.L_x_82) ;  /* 0x00000000000c1947 */ /* 0x000fea0003800000 */
[----:B0-----:R-:W-:Y:S02]  /*2990*/  IMAD.MOV.U32 R8, RZ, RZ, R17 ;  /* 0x000000ffff087224 */ /* 0x001fe400078e0011 */
[----:B------:R-:W-:-:S05]  /*29a0*/  IMAD.MOV.U32 R9, RZ, RZ, RZ ;  /* 0x000000ffff097224 */ /* 0x000fca00078e00ff */
[----:B------:R1:W-:Y:S02]  /*29b0*/  REDG.E.ADD.64.STRONG.GPU desc[UR10][R6.64+0x8], R8 ;  /* 0x000008080600798e */ /* 0x0003e4000c12e50a */
.L_x_82:
[----:B------:R-:W-:Y:S05]  /*29c0*/  BSYNC.RECONVERGENT B1 ;  /* 0x0000000000017941 */ /* 0x000fea0003800200 */
.L_x_81:
[----:B------:R-:W-:Y:S04]  /*29d0*/  BSSY.RECONVERGENT B1, `(.L_x_83) ;  /* 0x0000025000017945 */ /* 0x000fe80003800200 */
[----:B------:R-:W-:Y:S05]  /*29e0*/  @P2 BRA `(.L_x_84) ;  /* 0x0000000000582947 */ /* 0x000fea0003800000 */
[----:B01----:R-:W0:Y:S01]  /*29f0*/  I2F.U32.RP R8, R5 ;  /* 0x0000000500087306 */ /* 0x003e220000209000 */
[----:B------:R-:W-:Y:S01]  /*2a00*/  IMAD.MOV.U32 R6, RZ, RZ, RZ ;  /* 0x000000ffff067224 */ /* 0x000fe200078e00ff */
[----:B------:R-:W-:-:S06]  /*2a10*/  ISETP.NE.U32.AND P2, PT, R5, RZ, PT ;  /* 0x000000ff0500720c */ /* 0x000fcc0003f45070 */
[----:B0-----:R-:W0:Y:S02]  /*2a20*/  MUFU.RCP R8, R8 ;  /* 0x0000000800087308 */ /* 0x001e240000001000 */
[----:B0-----:R-:W-:-:S06]  /*2a30*/  IADD3 R7, PT, PT, R8, 0xffffffe, RZ ;  /* 0x0ffffffe08077810 */ /* 0x001fcc0007ffe0ff */
        /* <DEDUP_REMOVED lines=17> */
.L_x_84:
[----:B------:R-:W-:Y:S01]  /*2b50*/  MOV R18, R24 ;  /* 0x0000001800127202 */ /* 0x000fe20000000f00 */
[----:B------:R-:W-:Y:S01]  /*2b60*/  IMAD.MOV.U32 R4, RZ, RZ, R25 ;  /* 0x000000ffff047224 */ /* 0x000fe200078e0019 */
[----:B------:R-:W-:Y:S01]  /*2b70*/  MOV R5, 0x2ba0 ;  /* 0x00002ba000057802 */ /* 0x000fe20000000f00 */
[----:B01----:R-:W-:-:S07]  /*2b80*/  IMAD.U32 R6, RZ, RZ, UR5 ;  /* 0x00000005ff067e24 */ /* 0x003fce000f8e00ff */
[----:B------:R-:W-:Y:S05]  /*2b90*/  CALL.REL.NOINC `($__internal_0_$__cuda_sm20_div_s64) ;  /* 0x0000000800c87944 */ /* 0x000fea0003c00000 */
[----:B------:R-:W-:Y:S02]  /*2ba0*/  IADD3 R4, P0, PT, RZ, -R9, RZ ;  /* 0x80000009ff047210 */ /* 0x000fe40007f1e0ff */
[----:B------:R-:W-:-:S03]  /*2bb0*/  MOV R5, UR13 ;  /* 0x0000000d00057c02 */ /* 0x000fc60008000f00 */
[----:B------:R-:W-:Y:S02]  /*2bc0*/  IMAD.X R16, RZ, RZ, ~R16, P0 ;  /* 0x000000ffff107224 */ /* 0x000fe400000e0e10 */
[----:B------:R-:W-:-:S04]  /*2bd0*/  IMAD.WIDE.U32 R6, R4, R5, R24 ;  /* 0x0000000504067225 */ /* 0x000fc800078e0018 */
[----:B------:R-:W-:-:S04]  /*2be0*/  IMAD R11, R16, R5, RZ ;  /* 0x00000005100b7224 */ /* 0x000fc800078e02ff */
[----:B------:R-:W-:Y:S02]  /*2bf0*/  IMAD R11, R4, UR5, R11 ;  /* 0x00000005040b7c24 */ /* 0x000fe4000f8e020b */
[----:B------:R-:W-:-:S03]  /*2c00*/  IMAD.MOV.U32 R4, RZ, RZ, R9 ;  /* 0x000000ffff047224 */ /* 0x000fc600078e0009 */
[----:B------:R-:W-:-:S07]  /*2c10*/  IADD3 R7, PT, PT, R11, R7, RZ ;  /* 0x000000070b077210 */ /* 0x000fce0007ffe0ff */
.L_x_85:
[----:B------:R-:W-:Y:S05]  /*2c20*/  BSYNC.RECONVERGENT B1 ;  /* 0x0000000000017941 */ /* 0x000fea0003800200 */
.L_x_83:
        /* <DEDUP_REMOVED lines=11> */
[----:B------:R-:W-:-:S02]  /*2ce0*/  ISETP.GE.AND P0, PT, R17, R0, PT ;  /* 0x000000001100720c */ /* 0x000fc40003f06270 */
[----:B------:R-:W-:Y:S02]  /*2cf0*/  IADD3 R7, PT, PT, R17, 0x1, RZ ;  /* 0x0000000111077810 */ /* 0x000fe40007ffe0ff */
[----:B------:R-:W-:Y:S02]  /*2d00*/  LOP3.LUT R4, R27, UR5, RZ, 0xfc, !PT ;  /* 0x000000051b047c12 */ /* 0x000fe4000f8efcff */
[----:B------:R-:W-:Y:S01]  /*2d10*/  ISETP.GE.AND P1, PT, R7, R0, PT ;  /* 0x000000000700720c */ /* 0x000fe20003f26270 */
[----:B------:R-:W-:Y:S01]  /*2d20*/  IMAD.WIDE R6, R17, 0x8, R22 ;  /* 0x0000000811067825 */ /* 0x000fe200078e0216 */
[----:B------:R-:W-:-:S03]  /*2d30*/  ISETP.NE.U32.AND P2, PT, R4, RZ, PT ;  /* 0x000000ff0400720c */ /* 0x000fc60003f45070 */
[----:B--2---:R-:W-:Y:S02]  /*2d40*/  IMAD.WIDE.U32 R16, R9, R10, RZ ;  /* 0x0000000a09107225 */ /* 0x004fe400078e00ff */
[----:B------:R-:W-:Y:S08]  /*2d50*/  @P0 BRA `(.L_x_87) ;  /* 0x00000000000c0947 */ /* 0x000ff00003800000 */
[----:B------:R-:W-:Y:S02]  /*2d60*/  IMAD.MOV.U32 R8, RZ, RZ, R16 ;  /* 0x000000ffff087224 */ /* 0x000fe400078e0010 */
[----:B------:R-:W-:-:S05]  /*2d70*/  IMAD.MOV.U32 R9, RZ, RZ, RZ ;  /* 0x000000ffff097224 */ /* 0x000fca00078e00ff */
[----:B------:R0:W-:Y:S02]  /*2d80*/  REDG.E.ADD.64.STRONG.GPU desc[UR10][R6.64], R8 ;  /* 0x000000080600798e */ /* 0x0001e4000c12e50a */
.L_x_87:
[----:B------:R-:W-:Y:S05]  /*2d90*/  BSYNC.RECONVERGENT B1 ;  /* 0x0000000000017941 */ /* 0x000fea0003800200 */
.L_x_86:
[----:B------:R-:W-:Y:S04]  /*2da0*/  BSSY.RECONVERGENT B1, `(.L_x_88) ;  /* 0x0000005000017945 */ /* 0x000fe80003800200 */
[----:B------:R-:W-:Y:S05]  /*2db0*/  @P1 BRA `(.L_x_89) ;  /* 0x00000000000c1947 */ /* 0x000fea0003800000 */
[----:B0-----:R-:W-:Y:S01]  /*2dc0*/  MOV R8, R17 ;  /* 0x0000001100087202 */ /* 0x001fe20000000f00 */
[----:B------:R-:W-:-:S05]  /*2dd0*/  IMAD.MOV.U32 R9, RZ, RZ, RZ ;  /* 0x000000ffff097224 */ /* 0x000fca00078e00ff */
[----:B------:R1:W-:Y:S02]  /*2de0*/  REDG.E.ADD.64.STRONG.GPU desc[UR10][R6.64+0x8], R8 ;  /* 0x000008080600798e */ /* 0x0003e4000c12e50a */
.L_x_89:
[----:B------:R-:W-:Y:S05]  /*2df0*/  BSYNC.RECONVERGENT B1 ;  /* 0x0000000000017941 */ /* 0x000fea0003800200 */
.L_x_88:
[----:B------:R-:W-:Y:S04]  /*2e00*/  BSSY.RECONVERGENT B1, `(.L_x_90) ;  /* 0x0000024000017945 */ /* 0x000fe80003800200 */
[----:B------:R-:W-:Y:S05]  /*2e10*/  @P2 BRA `(.L_x_91) ;  /* 0x0000000000582947 */ /* 0x000fea0003800000 */
[----:B01----:R-:W0:Y:S01]  /*2e20*/  I2F.U32.RP R8, R5 ;  /* 0x0000000500087306 */ /* 0x003e220000209000 */
[----:B------:R-:W-:-:S07]  /*2e30*/  ISETP.NE.U32.AND P2, PT, R5, RZ, PT ;  /* 0x000000ff0500720c */ /* 0x000fce0003f45070 */
[----:B0-----:R-:W0:Y:S02]  /*2e40*/  MUFU.RCP R8, R8 ;  /* 0x0000000800087308 */ /* 0x001e240000001000 */
[----:B0-----:R-:W-:-:S06]  /*2e50*/  VIADD R6, R8, 0xffffffe ;  /* 0x0ffffffe08067836 */ /* 0x001fcc0000000000 */
[----:B------:R0:W1:Y:S02]  /*2e60*/  F2I.FTZ.U32.TRUNC.NTZ R7, R6 ;  /* 0x0000000600077305 */ /* 0x000064000021f000 */
[----:B0-----:R-:W-:Y:S01]  /*2e70*/  IMAD.MOV.U32 R6, RZ, RZ, RZ ;  /* 0x000000ffff067224 */ /* 0x001fe200078e00ff */
[----:B-1----:R-:W-:-:S05]  /*2e80*/  IADD3 R4, PT, PT, RZ, -R7, RZ ;  /* 0x80000007ff047210 */ /* 0x002fca0007ffe0ff */
[----:B------:R-:W-:-:S04]  /*2e90*/  IMAD R9, R4, R5, RZ ;  /* 0x0000000504097224 */ /* 0x000fc800078e02ff */
[----:B------:R-:W-:-:S04]  /*2ea0*/  IMAD.HI.U32 R9, R7, R9, R6 ;  /* 0x0000000907097227 */ /* 0x000fc800078e0006 */
[----:B------:R-:W-:Y:S02]  /*2eb0*/  IMAD.MOV.U32 R7, RZ, RZ, RZ ;  /* 0x000000ffff077224 */ /* 0x000fe400078e00ff */
        /* <DEDUP_REMOVED lines=8> */
[----:B------:R-:W-:-:S04]  /*2f40*/  @!P2 LOP3.LUT R9, RZ, R5, RZ, 0x33, !PT ;  /* 0x00000005ff09a212 */ /* 0x000fc800078e33ff */
[----:B------:R-:W-:-:S05]  /*2f50*/  IADD3 R4, PT, PT, -R9, RZ, RZ ;  /* 0x000000ff09047210 */ /* 0x000fca0007ffe1ff */
[----:B------:R-:W-:Y:S01]  /*2f60*/  IMAD R26, R5, R4, R26 ;  /* 0x00000004051a7224 */ /* 0x000fe200078e021a */
[----:B------:R-:W-:Y:S06]  /*2f70*/  BRA `(.L_x_92) ;  /* 0x0000000000307947 */ /* 0x000fec0003800000 */
.L_x_91:
[----:B------:R-:W-:Y:S01]  /*2f80*/  IMAD.MOV.U32 R18, RZ, RZ, R26 ;  /* 0x000000ffff127224 */ /* 0x000fe200078e001a */
[----:B------:R-:W-:Y:S01]  /*2f90*/  MOV R4, R27 ;  /* 0x0000001b00047202 */ /* 0x000fe20000000f00 */
[----:B01----:R-:W-:Y:S01]  /*2fa0*/  IMAD.U32 R6, RZ, RZ, UR5 ;  /* 0x00000005ff067e24 */ /* 0x003fe2000f8e00ff */
[----:B------:R-:W-:-:S07]  /*2fb0*/  MOV R5, 0x2fd0 ;  /* 0x00002fd000057802 */ /* 0x000fce0000000f00 */
[----:B------:R-:W-:Y:S05]  /*2fc0*/  CALL.REL.NOINC `($__internal_0_$__cuda_sm20_div_s64) ;  /* 0x0000000400bc7944 */ /* 0x000fea0003c00000 */
[----:B------:R-:W-:Y:S01]  /*2fd0*/  IADD3 R4, P0, PT, RZ, -R9, RZ ;  /* 0x80000009ff047210 */ /* 0x000fe20007f1e0ff */
[----:B------:R-:W-:-:S03]  /*2fe0*/  IMAD.U32 R5, RZ, RZ, UR13 ;  /* 0x0000000dff057e24 */ /* 0x000fc6000f8e00ff */
[----:B------:R-:W-:Y:S01]  /*2ff0*/  IADD3.X R16, PT, PT, RZ, ~R16, RZ, P0, !PT ;  /* 0x80000010ff107210 */ /* 0x000fe200007fe4ff */
[----:B------:R-:W-:-:S04]  /*3000*/  IMAD.WIDE.U32 R26, R4, R5, R26 ;  /* 0x00000005041a7225 */ /* 0x000fc800078e001a */
[----:B------:R-:W-:-:S04]  /*3010*/  IMAD R7, R16, R5, RZ ;  /* 0x0000000510077224 */ /* 0x000fc800078e02ff */
[----:B------:R-:W-:-:S04]  /*3020*/  IMAD R7, R4, UR5, R7 ;  /* 0x0000000504077c24 */ /* 0x000fc8000f8e0207 */
[----:B------:R-:W-:-:S07]  /*3030*/  IMAD.IADD R7, R7, 0x1, R27 ;  /* 0x0000000107077824 */ /* 0x000fce00078e021b */
.L_x_92:
[----:B------:R-:W-:Y:S05]  /*3040*/  BSYNC.RECONVERGENT B1 ;  /* 0x0000000000017941 */ /* 0x000fea0003800200 */
.L_x_90:
        /* <DEDUP_REMOVED lines=20> */
[----:B------:R-:W-:Y:S02]  /*3190*/  HFMA2 R9, -RZ, RZ, 0, 0 ;  /* 0x00000000ff097431 */ /* 0x000fe400000001ff */
[----:B------:R-:W-:-:S05]  /*31a0*/  IMAD.MOV.U32 R8, RZ, RZ, R10 ;  /* 0x000000ffff087224 */ /* 0x000fca00078e000a */
[----:B------:R0:W-:Y:S02]  /*31b0*/  REDG.E.ADD.64.STRONG.GPU desc[UR10][R6.64], R8 ;  /* 0x000000080600798e */ /* 0x0001e4000c12e50a */
.L_x_94:
[----:B------:R-:W-:Y:S05]  /*31c0*/  BSYNC.RECONVERGENT B1 ;  /* 0x0000000000017941 */ /* 0x000fea0003800200 */
.L_x_93:
[----:B------:R-:W-:Y:S04]  /*31d0*/  BSSY.RECONVERGENT B1, `(.L_x_95) ;  /* 0x0000005000017945 */ /* 0x000fe80003800200 */
[----:B------:R-:W-:Y:S05]  /*31e0*/  @P1 BRA `(.L_x_96) ;  /* 0x00000000000c1947 */ /* 0x000fea0003800000 */
[----:B0-----:R-:W-:Y:S02]  /*31f0*/  IMAD.MOV.U32 R8, RZ, RZ, R11 ;  /* 0x000000ffff087224 */ /* 0x001fe400078e000b */
[----:B------:R-:W-:-:S05]  /*3200*/  IMAD.MOV.U32 R9, RZ, RZ, RZ ;  /* 0x000000ffff097224 */ /* 0x000fca00078e00ff */
[----:B------:R1:W-:Y:S02]  /*3210*/  REDG.E.ADD.64.STRONG.GPU desc[UR10][R6.64+0x8], R8 ;  /* 0x000008080600798e */ /* 0x0003e4000c12e50a */
.L_x_96:
[----:B------:R-:W-:Y:S05]  /*3220*/  BSYNC.RECONVERGENT B1 ;  /* 0x0000000000017941 */ /* 0x000fea0003800200 */
.L_x_95:
        /* <DEDUP_REMOVED lines=20> */
[----:B------:R-:W-:-:S04]  /*3370*/  @!P2 LOP3.LUT R4, RZ, R5, RZ, 0x33, !PT ;  /* 0x00000005ff04a212 */ /* 0x000fc800078e33ff */
[----:B------:R-:W-:Y:S01]  /*3380*/  MOV R9, R4 ;  /* 0x0000000400097202 */ /* 0x000fe20000000f00 */
[----:B------:R-:W-:-:S04]  /*3390*/  IMAD.MOV R6, RZ, RZ, -R4 ;  /* 0x000000ffff067224 */ /* 0x000fc800078e0a04 */
[----:B------:R-:W-:Y:S01]  /*33a0*/  IMAD R20, R5, R6, R20 ;  /* 0x0000000605147224 */ /* 0x000fe200078e0214 */
[----:B------:R-:W-:Y:S06]  /*33b0*/  BRA `(.L_x_99) ;  /* 0x0000000000347947 */ /* 0x000fec0003800000 */
.L_x_98:
[----:B------:R-:W-:Y:S01]  /*33c0*/  IMAD.MOV.U32 R18, RZ, RZ, R20 ;  /* 0x000000ffff127224 */ /* 0x000fe200078e0014 */
[----:B------:R-:W-:Y:S01]  /*33d0*/  MOV R5, 0x3400 ;  /* 0x0000340000057802 */ /* 0x000fe20000000f00 */
[----:B01----:R-:W-:-:S07]  /*33e0*/  IMAD.U32 R6, RZ, RZ, UR5 ;  /* 0x00000005ff067e24 */ /* 0x003fce000f8e00ff */
[----:B------:R-:W-:Y:S05]  /*33f0*/  CALL.REL.NOINC `($__internal_0_$__cuda_sm20_div_s64) ;  /* 0x0000000000b07944 */ /* 0x000fea0003c00000 */
[----:B------:R-:W-:Y:S01]  /*3400*/  IADD3 R7, P0, PT, RZ, -R9, RZ ;  /* 0x80000009ff077210 */ /* 0x000fe20007f1e0ff */
[----:B------:R-:W-:Y:S02]  /*3410*/  IMAD.MOV.U32 R5, RZ, RZ, R4 ;  /* 0x000000ffff057224 */ /* 0x000fe400078e0004 */
[----:B------:R-:W-:Y:S01]  /*3420*/  IMAD.MOV.U32 R4, RZ, RZ, R20 ;  /* 0x000000ffff047224 */ /* 0x000fe200078e0014 */
[----:B------:R-:W-:-:S03]  /*3430*/  IADD3.X R16, PT, PT, RZ, ~R16, RZ, P0, !PT ;  /* 0x80000010ff107210 */ /* 0x000fc600007fe4ff */
[----:B------:R-:W-:-:S04]  /*3440*/  IMAD.WIDE.U32 R4, R7, UR13, R4 ;  /* 0x0000000d07047c25 */ /* 0x000fc8000f8e0004 */
[----:B------:R-:W-:Y:S01]  /*3450*/  IMAD R16, R16, UR13, RZ ;  /* 0x0000000d10107c24 */ /* 0x000fe2000f8e02ff */
[----:B------:R-:W-:-:S03]  /*3460*/  MOV R20, R4 ;  /* 0x0000000400147202 */ /* 0x000fc60000000f00 */
[----:B------:R-:W-:-:S04]  /*3470*/  IMAD R7, R7, UR5, R16 ;  /* 0x0000000507077c24 */ /* 0x000fc8000f8e0210 */
[----:B------:R-:W-:-:S07]  /*3480*/  IMAD.IADD R7, R7, 0x1, R5 ;  /* 0x0000000107077824 */ /* 0x000fce00078e0205 */
.L_x_99:
[----:B------:R-:W-:Y:S05]  /*3490*/  BSYNC.RECONVERGENT B1 ;  /* 0x0000000000017941 */ /* 0x000fea0003800200 */
.L_x_97:
        /* <DEDUP_REMOVED lines=18> */
.L_x_101:
[----:B------:R-:W-:Y:S05]  /*35c0*/  BSYNC.RECONVERGENT B1 ;  /* 0x0000000000017941 */ /* 0x000fea0003800200 */
.L_x_100:
[----:B------:R-:W-:Y:S04]  /*35d0*/  BSSY.RECONVERGENT B1, `(.L_x_102) ;  /* 0x0000005000017945 */ /* 0x000fe80003800200 */
[----:B------:R-:W-:Y:S05]  /*35e0*/  @P1 BRA `(.L_x_103) ;  /* 0x00000000000c1947 */ /* 0x000fea0003800000 */
[----:B0-----:R-:W-:Y:S01]  /*35f0*/  MOV R4, R9 ;  /* 0x0000000900047202 */ /* 0x001fe20000000f00 */
[----:B------:R-:W-:-:S05]  /*3600*/  IMAD.MOV.U32 R5, RZ, RZ, RZ ;  /* 0x000000ffff057224 */ /* 0x000fca00078e00ff */
[----:B------:R1:W-:Y:S02]  /*3610*/  REDG.E.ADD.64.STRONG.GPU desc[UR10][R10.64+0x8], R4 ;  /* 0x000008040a00798e */ /* 0x0003e4000c12e50a */
.L_x_103:
[----:B------:R-:W-:Y:S05]  /*3620*/  BSYNC.RECONVERGENT B1 ;  /* 0x0000000000017941 */ /* 0x000fea0003800200 */
.L_x_102:
        /* <DEDUP_REMOVED lines=8> */
.L_x_75:
[----:B------:R-:W-:Y:S05]  /*36b0*/  EXIT ;  /* 0x000000000000794d */ /* 0x000fea0003800000 */
        .weak           $__internal_0_$__cuda_sm20_div_s64
        .type           $__internal_0_$__cuda_sm20_div_s64,@function
        .size           $__internal_0_$__cuda_sm20_div_s64,($__internal_1_$__cuda_sm20_div_u64 - $__internal_0_$__cuda_sm20_div_s64)
$__internal_0_$__cuda_sm20_div_s64:
[----:B------:R-:W-:Y:S02]  /*36c0*/  IADD3 R16, P2, PT, RZ, -UR12, RZ ;  /* 0x8000000cff107c10 */ /* 0x000fe4000ff5e0ff */
[----:B------:R-:W-:Y:S02]  /*36d0*/  ISETP.GE.AND P1, PT, R6, RZ, PT ;  /* 0x000000ff0600720c */ /* 0x000fe40003f26270 */
[-C--:B------:R-:W-:Y:S02]  /*36e0*/  IADD3.X R9, PT, PT, RZ, ~R6.reuse, RZ, P2, !PT ;  /* 0x80000006ff097210 */ /* 0x080fe400017fe4ff */
[----:B------:R-:W-:Y:S02]  /*36f0*/  SEL R16, R16, UR12, !P1 ;  /* 0x0000000c10107c07 */ /* 0x000fe4000c800000 */
[----:B------:R-:W-:Y:S02]  /*3700*/  SEL R17, R9, R6, !P1 ;  /* 0x0000000609117207 */ /* 0x000fe40004800000 */
[----:B------:R-:W-:-:S02]  /*3710*/  ISETP.GE.AND P4, PT, R4, RZ, PT ;  /* 0x000000ff0400720c */ /* 0x000fc40003f86270 */
[----:B------:R-:W0:Y:S08]  /*3720*/  I2F.U64.RP R9, R16 ;  /* 0x0000001000097312 */ /* 0x000e300000309000 */
[----:B0-----:R-:W0:Y:S02]  /*3730*/  MUFU.RCP R9, R9 ;  /* 0x0000000900097308 */ /* 0x001e240000001000 */
[----:B0-----:R-:W-:-:S06]  /*3740*/  VIADD R9, R9, 0x1ffffffe ;  /* 0x1ffffffe09097836 */ /* 0x001fcc0000000000 */
[----:B------:R-:W0:Y:S02]  /*3750*/  F2I.U64.TRUNC R30, R9 ;  /* 0x00000009001e7311 */ /* 0x000e24000020d800 */
[----:B0-----:R-:W-:-:S04]  /*3760*/  IMAD.WIDE.U32 R28, R30, R16, RZ ;  /* 0x000000101e1c7225 */ /* 0x001fc800078e00ff */
[C---:B------:R-:W-:Y:S01]  /*3770*/  IMAD R10, R30.reuse, R17, R29 ;  /* 0x000000111e0a7224 */ /* 0x040fe200078e021d */
[----:B------:R-:W-:Y:S02]  /*3780*/  IADD3 R11, P1, PT, RZ, -R28, RZ ;  /* 0x8000001cff0b7210 */ /* 0x000fe40007f3e0ff */
[----:B------:R-:W-:Y:S01]  /*3790*/  MOV R29, R30 ;  /* 0x0000001e001d7202 */ /* 0x000fe20000000f00 */
[----:B------:R-:W-:Y:S02]  /*37a0*/  IMAD R10, R31, R16, R10 ;  /* 0x000000101f0a7224 */ /* 0x000fe400078e020a */
[----:B------:R-:W-:-:S04]  /*37b0*/  IMAD.HI.U32 R28, R30, R11, RZ ;  /* 0x0000000b1e1c7227 */ /* 0x000fc800078e00ff */
[----:B------:R-:W-:-:S04]  /*37c0*/  IMAD.X R10, RZ, RZ, ~R10, P1 ;  /* 0x000000ffff0a7224 */ /* 0x000fc800008e0e0a */
[----:B------:R-:W-:-:S04]  /*37d0*/  IMAD.WIDE.U32 R28, P1, R30, R10, R28 ;  /* 0x0000000a1e1c7225 */ /* 0x000fc8000782001c */
[C---:B------:R-:W-:Y:S02]  /*37e0*/  IMAD R9, R31.reuse, R10, RZ ;  /* 0x0000000a1f097224 */ /* 0x040fe400078e02ff */
[----:B------:R-:W-:-:S04]  /*37f0*/  IMAD.HI.U32 R11, P2, R31, R11, R28 ;  /* 0x0000000b1f0b7227 */ /* 0x000fc8000784001c */
[----:B------:R-:W-:Y:S01]  /*3800*/  IMAD.HI.U32 R10, R31, R10, RZ ;  /* 0x0000000a1f0a7227 */ /* 0x000fe200078e00ff */
[----:B------:R-:W-:-:S03]  /*3810*/  IADD3 R29, P3, PT, R9, R11, RZ ;  /* 0x0000000b091d7210 */ /* 0x000fc60007f7e0ff */
[----:B------:R-:W-:Y:S02]  /*3820*/  IMAD.X R10, R10, 0x1, R31, P1 ;  /* 0x000000010a0a7824 */ /* 0x000fe400008e061f */
[----:B------:R-:W-:-:S03]  /*3830*/  IMAD.WIDE.U32 R30, R29, R16, RZ ;  /* 0x000000101d1e7225 */ /* 0x000fc600078e00ff */
[----:B------:R-:W-:Y:S01]  /*3840*/  IADD3.X R10, PT, PT, RZ, RZ, R10, P3, P2 ;  /* 0x000000ffff0a7210 */ /* 0x000fe20001fe440a */
[----:B------:R-:W-:Y:S01]  /*3850*/  IMAD R11, R29, R17, R31 ;  /* 0x000000111d0b7224 */ /* 0x000fe200078e021f */
[----:B------:R-:W-:-:S03]  /*3860*/  IADD3 R19, P1, PT, RZ, -R30, RZ ;  /* 0x8000001eff137210 */ /* 0x000fc60007f3e0ff */
[----:B------:R-:W-:Y:S02]  /*3870*/  IMAD R11, R10, R16, R11 ;  /* 0x000000100a0b7224 */ /* 0x000fe400078e020b */
[----:B------:R-:W-:-:S04]  /*3880*/  IMAD.HI.U32 R28, R29, R19, RZ ;  /* 0x000000131d1c7227 */ /* 0x000fc800078e00ff */
[----:B------:R-:W-:-:S04]  /*3890*/  IMAD.X R11, RZ, RZ, ~R11, P1 ;  /* 0x000000ffff0b7224 */ /* 0x000fc800008e0e0b */
[----:B------:R-:W-:-:S04]  /*38a0*/  IMAD.WIDE.U32 R28, P1, R29, R11, R28 ;  /* 0x0000000b1d1c7225 */ /* 0x000fc8000782001c */
[C---:B------:R-:W-:Y:S02]  /*38b0*/  IMAD R9, R10.reuse, R11, RZ ;  /* 0x0000000b0a097224 */ /* 0x040fe400078e02ff */
[----:B------:R-:W-:-:S04]  /*38c0*/  IMAD.HI.U32 R19, P2, R10, R19, R28 ;  /* 0x000000130a137227 */ /* 0x000fc8000784001c */
[----:B------:R-:W-:Y:S01]  /*38d0*/  IMAD.HI.U32 R11, R10, R11, RZ ;  /* 0x0000000b0a0b7227 */ /* 0x000fe200078e00ff */
[----:B------:R-:W-:Y:S02]  /*38e0*/  IADD3 R9, P3, PT, R9, R19, RZ ;  /* 0x0000001309097210 */ /* 0x000fe40007f7e0ff */
[-C--:B------:R-:W-:Y:S01]  /*38f0*/  IADD3 R19, P5, PT, RZ, -R18.reuse, RZ ;  /* 0x80000012ff137210 */ /* 0x080fe20007fbe0ff */
[----:B------:R-:W-:Y:S02]  /*3900*/  IMAD.X R11, R11, 0x1, R10, P1 ;  /* 0x000000010b0b7824 */ /* 0x000fe400008e060a */
[----:B------:R-:W-:Y:S01]  /*3910*/  IMAD.MOV.U32 R29, RZ, RZ, RZ ;  /* 0x000000ffff1d7224 */ /* 0x000fe200078e00ff */
[----:B------:R-:W-:Y:S02]  /*3920*/  SEL R19, R19, R18, !P4 ;  /* 0x0000001213137207 */ /* 0x000fe40006000000 */
[-C--:B------:R-:W-:Y:S02]  /*3930*/  IADD3.X R18, PT, PT, RZ, ~R4.reuse, RZ, P5, !PT ;  /* 0x80000004ff127210 */ /* 0x080fe40002ffe4ff */
[----:B------:R-:W-:Y:S01]  /*3940*/  IADD3.X R11, PT, PT, RZ, RZ, R11, P3, P2 ;  /* 0x000000ffff0b7210 */ /* 0x000fe20001fe440b */
[----:B------:R-:W-:Y:S01]  /*3950*/  IMAD.HI.U32 R28, R9, R19, RZ ;  /* 0x00000013091c7227 */ /* 0x000fe200078e00ff */
[----:B------:R-:W-:-:S05]  /*3960*/  SEL R10, R18, R4, !P4 ;  /* 0x00000004120a7207 */ /* 0x000fca0006000000 */
[----:B------:R-:W-:-:S04]  /*3970*/  IMAD.WIDE.U32 R28, R9, R10, R28 ;  /* 0x0000000a091c7225 */ /* 0x000fc800078e001c */
[C---:B------:R-:W-:Y:S02]  /*3980*/  IMAD R9, R11.reuse, R10, RZ ;  /* 0x0000000a0b097224 */ /* 0x040fe400078e02ff */
[----:B------:R-:W-:-:S04]  /*3990*/  IMAD.HI.U32 R18, P1, R11, R19, R28 ;  /* 0x000000130b127227 */ /* 0x000fc8000782001c */
[----:B------:R-:W-:Y:S01]  /*39a0*/  IMAD.HI.U32 R11, R11, R10, RZ ;  /* 0x0000000a0b0b7227 */ /* 0x000fe200078e00ff */
[----:B------:R-:W-:-:S04]  /*39b0*/  IADD3 R9, P2, PT, R9, R18, RZ ;  /* 0x0000001209097210 */ /* 0x000fc80007f5e0ff */
[----:B------:R-:W-:Y:S01]  /*39c0*/  IADD3.X R11, PT, PT, R11, RZ, RZ, P1, !PT ;  /* 0x000000ff0b0b7210 */ /* 0x000fe20000ffe4ff */
[----:B------:R-:W-:-:S04]  /*39d0*/  IMAD.WIDE.U32 R28, R9, R16, RZ ;  /* 0x00000010091c7225 */ /* 0x000fc800078e00ff */
[----:B------:R-:W-:Y:S01]  /*39e0*/  IMAD R18, R9, R17, R29 ;  /* 0x0000001109127224 */ /* 0x000fe200078e021d */
[----:B------:R-:W-:Y:S01]  /*39f0*/  IADD3 R19, P1, PT, -R28, R19, RZ ;  /* 0x000000131c137210 */ /* 0x000fe20007f3e1ff */
[----:B------:R-:W-:-:S04]  /*3a00*/  IMAD.X R11, RZ, RZ, R11, P2 ;  /* 0x000000ffff0b7224 */ /* 0x000fc800010e060b */
[----:B------:R-:W-:-:S04]  /*3a10*/  IMAD R18, R11, R16, R18 ;  /* 0x000000100b127224 */ /* 0x000fc800078e0212 */
[----:B------:R-:W-:Y:S01]  /*3a20*/  IMAD.X R10, R10, 0x1, ~R18, P1 ;  /* 0x000000010a0a7824 */ /* 0x000fe200008e0e12 */
[CC--:B------:R-:W-:Y:S02]  /*3a30*/  ISETP.GE.U32.AND P1, PT, R19.reuse, R16.reuse, PT ;  /* 0x000000101300720c */ /* 0x0c0fe40003f26070 */
[----:B------:R-:W-:Y:S02]  /*3a40*/  IADD3 R18, P3, PT, R19, -R16, RZ ;  /* 0x8000001013127210 */ /* 0x000fe40007f7e0ff */
[----:B------:R-:W-:-:S04]  /*3a50*/  ISETP.GE.U32.AND.EX P1, PT, R10, R17, PT, P1 ;  /* 0x000000110a00720c */ /* 0x000fc80003f26110 */
[----:B------:R-:W-:Y:S02]  /*3a60*/  SEL R19, R18, R19, P1 ;  /* 0x0000001312137207 */ /* 0x000fe40000800000 */
[----:B------:R-:W-:Y:S02]  /*3a70*/  IADD3 R18, P4, PT, R9, 0x1, RZ ;  /* 0x0000000109127810 */ /* 0x000fe40007f9e0ff */
[----:B------:R-:W-:Y:S02]  /*3a80*/  ISETP.GE.U32.AND P2, PT, R19, R16, PT ;  /* 0x000000101300720c */ /* 0x000fe40003f46070 */
[----:B------:R-:W-:Y:S01]  /*3a90*/  SEL R18, R18, R9, P1 ;  /* 0x0000000912127207 */ /* 0x000fe20000800000 */
[----:B------:R-:W-:Y:S01]  /*3aa0*/  IMAD.X R9, RZ, RZ, R11, P4 ;  /* 0x000000ffff097224 */ /* 0x000fe200020e060b */
[----:B------:R-:W-:-:S04]  /*3ab0*/  IADD3.X R16, PT, PT, R10, ~R17, RZ, P3, !PT ;  /* 0x800000110a107210 */ /* 0x000fc80001ffe4ff */
[----:B------:R-:W-:Y:S02]  /*3ac0*/  SEL R16, R16, R10, P1 ;  /* 0x0000000a10107207 */ /* 0x000fe40000800000 */
[----:B------:R-:W-:Y:S02]  /*3ad0*/  SEL R9, R9, R11, P1 ;  /* 0x0000000b09097207 */ /* 0x000fe40000800000 */
[----:B------:R-:W-:Y:S02]  /*3ae0*/  IADD3 R10, P3, PT, R18, 0x1, RZ ;  /* 0x00000001120a7810 */ /* 0x000fe40007f7e0ff */
[----:B------:R-:W-:Y:S02]  /*3af0*/  ISETP.GE.U32.AND.EX P1, PT, R16, R17, PT, P2 ;  /* 0x000000111000720c */ /* 0x000fe40003f26120 */
[----:B------:R-:W-:Y:S01]  /*3b00*/  LOP3.LUT R16, R6, R4, RZ, 0x3c, !PT ;  /* 0x0000000406107212 */ /* 0x000fe200078e3cff */
[----:B------:R-:W-:Y:S01]  /*3b10*/  IMAD.X R11, RZ, RZ, R9, P3 ;  /* 0x000000ffff0b7224 */ /* 0x000fe200018e0609 */
[----:B------:R-:W-:-:S02]  /*3b20*/  SEL R10, R10, R18, P1 ;  /* 0x000000120a0a7207 */ /* 0x000fc40000800000 */
[----:B------:R-:W-:Y:S02]  /*3b30*/  ISETP.GE.AND P2, PT, R16, RZ, PT ;  /* 0x000000ff1000720c */ /* 0x000fe40003f46270 */
[----:B------:R-:W-:Y:S02]  /*3b40*/  SEL R11, R11, R9, P1 ;  /* 0x000000090b0b7207 */ /* 0x000fe40000800000 */
[-C--:B------:R-:W-:Y:S02]  /*3b50*/  IADD3 R9, P3, PT, RZ, -R10.reuse, RZ ;  /* 0x8000000aff097210 */ /* 0x080fe40007f7e0ff */
[----:B------:R-:W-:Y:S02]  /*3b60*/  ISETP.NE.U32.AND P1, PT, RZ, UR12, PT ;  /* 0x0000000cff007c0c */ /* 0x000fe4000bf25070 */
[-C--:B------:R-:W-:Y:S02]  /*3b70*/  IADD3.X R16, PT, PT, RZ, ~R11.reuse, RZ, P3, !PT ;  /* 0x8000000bff107210 */ /* 0x080fe40001ffe4ff */
[----:B------:R-:W-:Y:S01]  /*3b80*/  SEL R9, R9, R10, !P2 ;  /* 0x0000000a09097207 */ /* 0x000fe20005000000 */
[----:B------:R-:W-:Y:S01]  /*3b90*/  IMAD.MOV.U32 R10, RZ, RZ, R5 ;  /* 0x000000ffff0a7224 */ /* 0x000fe200078e0005 */
[----:B------:R-:W-:Y:S01]  /*3ba0*/  SEL R16, R16, R11, !P2 ;  /* 0x0000000b10107207 */ /* 0x000fe20005000000 */
[----:B------:R-:W-:Y:S01]  /*3bb0*/  IMAD.MOV.U32 R11, RZ, RZ, 0x0 ;  /* 0x00000000ff0b7424 */ /* 0x000fe200078e00ff */
[----:B------:R-:W-:-:S04]  /*3bc0*/  ISETP.NE.AND.EX P1, PT, R6, RZ, PT, P1 ;  /* 0x000000ff0600720c */ /* 0x000fc80003f25310 */
[----:B------:R-:W-:Y:S02]  /*3bd0*/  SEL R9, R9, 0xffffffff, P1 ;  /* 0xffffffff09097807 */ /* 0x000fe40000800000 */
[----:B------:R-:W-:Y:S01]  /*3be0*/  SEL R16, R16, 0xffffffff, P1 ;  /* 0xffffffff10107807 */ /* 0x000fe20000800000 */
[----:B------:R-:W-:Y:S06]  /*3bf0*/  RET.REL.NODEC R10 `(_Z24conv_split_atomic_kernelPKjiS0_iPyii) ;  /* 0xffffffc40a007950 */ /* 0x000fec0003c3ffff */
        .weak           $__internal_1_$__cuda_sm20_div_u64
        .type           $__internal_1_$__cuda_sm20_div_u64,@function
        .size           $__internal_1_$__cuda_sm20_div_u64,(.L_x_107 - $__internal_1_$__cuda_sm20_div_u64)
$__internal_1_$__cuda_sm20_div_u64:
[----:B------:R-:W-:Y:S01]  /*3c00*/  MOV R10, R4 ;  /* 0x00000004000a7202 */ /* 0x000fe20000000f00 */
[----:B------:R-:W-:-:S04]  /*3c10*/  IMAD.MOV.U32 R11, RZ, RZ, R3 ;  /* 0x000000ffff0b7224 */ /* 0x000fc800078e0003 */
[----:B------:R-:W0:Y:S08]  /*3c20*/  I2F.U64.RP R9, R10 ;  /* 0x0000000a00097312 */ /* 0x000e300000309000 */
[----:B0-----:R-:W0:Y:S02]  /*3c30*/  MUFU.RCP R9, R9 ;  /* 0x0000000900097308 */ /* 0x001e240000001000 */
[----:B0-----:R-:W-:-:S06]  /*3c40*/  VIADD R18, R9, 0x1ffffffe ;  /* 0x1ffffffe09127836 */ /* 0x001fcc0000000000 */
[----:B------:R-:W0:Y:S02]  /*3c50*/  F2I.U64.TRUNC R10, R18 ;  /* 0x00000012000a7311 */ /* 0x000e24000020d800 */
[----:B0-----:R-:W-:-:S04]  /*3c60*/  IMAD.WIDE.U32 R16, R10, R4, RZ ;  /* 0x000000040a107225 */ /* 0x001fc800078e00ff */
[----:B------:R-:W-:Y:S01]  /*3c70*/  IMAD R17, R10, R3, R17 ;  /* 0x000000030a117224 */ /* 0x000fe200078e0211 */
[----:B------:R-:W-:-:S03]  /*3c80*/  IADD3 R19, P0, PT, RZ, -R16, RZ ;  /* 0x80000010ff137210 */ /* 0x000fc60007f1e0ff */
[----:B------:R-:W-:Y:S02]  /*3c90*/  IMAD R17, R11, R4, R17 ;  /* 0x000000040b117224 */ /* 0x000fe400078e0211 */
[----:B------:R-:W-:-:S03]  /*3ca0*/  IMAD.HI.U32 R16, R10, R19, RZ ;  /* 0x000000130a107227 */ /* 0x000fc600078e00ff */
[----:B------:R-:W-:Y:S01]  /*3cb0*/  IADD3.X R23, PT, PT, RZ, ~R17, RZ, P0, !PT ;  /* 0x80000011ff177210 */ /* 0x000fe200007fe4ff */
[----:B------:R-:W-:-:S04]  /*3cc0*/  IMAD.MOV.U32 R17, RZ, RZ, R10 ;  /* 0x000000ffff117224 */ /* 0x000fc800078e000a */
        /* <DEDUP_REMOVED lines=11> */
[----:B------:R-:W-:-:S03]  /*3d80*/  IMAD.HI.U32 R16, R17, R19, RZ ;  /* 0x0000001311107227 */ /* 0x000fc600078e00ff */
[----:B------:R-:W-:Y:S01]  /*3d90*/  IADD3.X R10, PT, PT, RZ, ~R11, RZ, P0, !PT ;  /* 0x8000000bff0a7210 */ /* 0x000fe200007fe4ff */
[----:B------:R-:W-:-:S04]  /*3da0*/  IMAD.MOV.U32 R11, RZ, RZ, RZ ;  /* 0x000000ffff0b7224 */ /* 0x000fc800078e00ff */
[----:B------:R-:W-:-:S04]  /*3db0*/  IMAD.WIDE.U32 R16, P0, R17, R10, R16 ;  /* 0x0000000a11107225 */ /* 0x000fc80007800010 */
[C---:B------:R-:W-:Y:S02]  /*3dc0*/  IMAD R18, R9.reuse, R10, RZ ;  /* 0x0000000a09127224 */ /* 0x040fe400078e02ff */
[----:B------:R-:W-:-:S04]  /*3dd0*/  IMAD.HI.U32 R17, P1, R9, R19, R16 ;  /* 0x0000001309117227 */ /* 0x000fc80007820010 */
[----:B------:R-:W-:Y:S01]  /*3de0*/  IMAD.HI.U32 R10, R9, R10, RZ ;  /* 0x0000000a090a7227 */ /* 0x000fe200078e00ff */
[----:B------:R-:W-:-:S03]  /*3df0*/  IADD3 R17, P2, PT, R18, R17, RZ ;  /* 0x0000001112117210 */ /* 0x000fc60007f5e0ff */
[----:B------:R-:W-:Y:S02]  /*3e00*/  IMAD.X R9, R10, 0x1, R9, P0 ;  /* 0x000000010a097824 */ /* 0x000fe400000e0609 */
[----:B------:R-:W-:-:S03]  /*3e10*/  IMAD.HI.U32 R10, R17, R6, RZ ;  /* 0x00000006110a7227 */ /* 0x000fc600078e00ff */
[----:B------:R-:W-:Y:S01]  /*3e20*/  IADD3.X R9, PT, PT, RZ, RZ, R9, P2, P1 ;  /* 0x000000ffff097210 */ /* 0x000fe200017e2409 */
[----:B------:R-:W-:-:S04]  /*3e30*/  IMAD.WIDE.U32 R10, R17, R5, R10 ;  /* 0x00000005110a7225 */ /* 0x000fc800078e000a */
[C---:B------:R-:W-:Y:S02]  /*3e40*/  IMAD R17, R9.reuse, R5, RZ ;  /* 0x0000000509117224 */ /* 0x040fe400078e02ff */
[----:B------:R-:W-:-:S04]  /*3e50*/  IMAD.HI.U32 R10, P0, R9, R6, R10 ;  /* 0x00000006090a7227 */ /* 0x000fc8000780000a */
[----:B------:R-:W-:Y:S01]  /*3e60*/  IMAD.HI.U32 R9, R9, R5, RZ ;  /* 0x0000000509097227 */ /* 0x000fe200078e00ff */
[----:B------:R-:W-:-:S04]  /*3e70*/  IADD3 R17, P1, PT, R17, R10, RZ ;  /* 0x0000000a11117210 */ /* 0x000fc80007f3e0ff */
[----:B------:R-:W-:Y:S01]  /*3e80*/  IADD3.X R9, PT, PT, R9, RZ, RZ, P0, !PT ;  /* 0x000000ff09097210 */ /* 0x000fe200007fe4ff */
[----:B------:R-:W-:-:S04]  /*3e90*/  IMAD.WIDE.U32 R10, R17, R4, RZ ;  /* 0x00000004110a7225 */ /* 0x000fc800078e00ff */
[----:B------:R-:W-:Y:S01]  /*3ea0*/  IMAD.X R9, RZ, RZ, R9, P1 ;  /* 0x000000ffff097224 */ /* 0x000fe200008e0609 */
[----:B------:R-:W-:Y:S01]  /*3eb0*/  IADD3 R19, P1, PT, -R10, R6, RZ ;  /* 0x000000060a137210 */ /* 0x000fe20007f3e1ff */
[----:B------:R-:W-:-:S03]  /*3ec0*/  IMAD R11, R17, R3, R11 ;  /* 0x00000003110b7224 */ /* 0x000fc600078e020b */
[-C--:B------:R-:W-:Y:S01]  /*3ed0*/  ISETP.GE.U32.AND P0, PT, R19, R4.reuse, PT ;  /* 0x000000041300720c */ /* 0x080fe20003f06070 */
[----:B------:R-:W-:-:S04]  /*3ee0*/  IMAD R6, R9, R4, R11 ;  /* 0x0000000409067224 */ /* 0x000fc800078e020b */
[----:B------:R-:W-:Y:S01]  /*3ef0*/  IMAD.X R18, R5, 0x1, ~R6, P1 ;  /* 0x0000000105127824 */ /* 0x000fe200008e0e06 */
[----:B------:R-:W-:Y:S02]  /*3f00*/  IADD3 R6, P2, PT, R17, 0x1, RZ ;  /* 0x0000000111067810 */ /* 0x000fe40007f5e0ff */
[----:B------:R-:W-:Y:S02]  /*3f10*/  IADD3 R5, P1, PT, -R4, R19, RZ ;  /* 0x0000001304057210 */ /* 0x000fe40007f3e1ff */
[----:B------:R-:W-:Y:S01]  /*3f20*/  ISETP.GE.U32.AND.EX P0, PT, R18, R3, PT, P0 ;  /* 0x000000031200720c */ /* 0x000fe20003f06100 */
[----:B------:R-:W-:Y:S01]  /*3f30*/  IMAD.X R10, RZ, RZ, R9, P2 ;  /* 0x000000ffff0a7224 */ /* 0x000fe200010e0609 */
[----:B------:R-:W-:Y:S02]  /*3f40*/  IADD3.X R16, PT, PT, ~R3, R18, RZ, P1, !PT ;  /* 0x0000001203107210 */ /* 0x000fe40000ffe5ff */
[----:B------:R-:W-:Y:S02]  /*3f50*/  SEL R17, R6, R17, P0 ;  /* 0x0000001106117207 */ /* 0x000fe40000000000 */
[----:B------:R-:W-:-:S02]  /*3f60*/  SEL R5, R5, R19, P0 ;  /* 0x0000001305057207 */ /* 0x000fc40000000000 */
[----:B------:R-:W-:Y:S02]  /*3f70*/  SEL R10, R10, R9, P0 ;  /* 0x000000090a0a7207 */ /* 0x000fe40000000000 */
[----:B------:R-:W-:Y:S02]  /*3f80*/  IADD3 R6, P2, PT, R17, 0x1, RZ ;  /* 0x0000000111067810 */ /* 0x000fe40007f5e0ff */
[----:B------:R-:W-:Y:S02]  /*3f90*/  SEL R16, R16, R18, P0 ;  /* 0x0000001210107207 */ /* 0x000fe40000000000 */
[----:B------:R-:W-:Y:S01]  /*3fa0*/  ISETP.GE.U32.AND P0, PT, R5, R4, PT ;  /* 0x000000040500720c */ /* 0x000fe20003f06070 */
[----:B------:R-:W-:Y:S01]  /*3fb0*/  IMAD.X R9, RZ, RZ, R10, P2 ;  /* 0x000000ffff097224 */ /* 0x000fe200010e060a */
[----:B------:R-:W-:Y:S01]  /*3fc0*/  ISETP.NE.U32.AND P1, PT, R4, RZ, PT ;  /* 0x000000ff0400720c */ /* 0x000fe20003f25070 */
[----:B------:R-:W-:Y:S01]  /*3fd0*/  IMAD.MOV.U32 R5, RZ, RZ, 0x0 ;  /* 0x00000000ff057424 */ /* 0x000fe200078e00ff */
[----:B------:R-:W-:-:S02]  /*3fe0*/  ISETP.GE.U32.AND.EX P0, PT, R16, R3, PT, P0 ;  /* 0x000000031000720c */ /* 0x000fc40003f06100 */
[----:B------:R-:W-:Y:S02]  /*3ff0*/  MOV R4, R7 ;  /* 0x0000000700047202 */ /* 0x000fe40000000f00 */
[----:B------:R-:W-:Y:S02]  /*4000*/  ISETP.NE.AND.EX P1, PT, R3, RZ, PT, P1 ;  /* 0x000000ff0300720c */ /* 0x000fe40003f25310 */
[----:B------:R-:W-:Y:S02]  /*4010*/  SEL R6, R6, R17, P0 ;  /* 0x0000001106067207 */ /* 0x000fe40000000000 */
[----:B------:R-:W-:Y:S02]  /*4020*/  SEL R9, R9, R10, P0 ;  /* 0x0000000a09097207 */ /* 0x000fe40000000000 */
[----:B------:R-:W-:Y:S02]  /*4030*/  SEL R6, R6, 0xffffffff, P1 ;  /* 0xffffffff06067807 */ /* 0x000fe40000800000 */
[----:B------:R-:W-:Y:S01]  /*4040*/  SEL R9, R9, 0xffffffff, P1 ;  /* 0xffffffff09097807 */ /* 0x000fe20000800000 */
[----:B------:R-:W-:Y:S06]  /*4050*/  RET.REL.NODEC R4 `(_Z24conv_split_atomic_kernelPKjiS0_iPyii) ;  /* 0xffffffbc04e87950 */ /* 0x000fec0003c3ffff */
.L_x_105:
        /* <DEDUP_REMOVED lines=10> */
.L_x_107:


//--------------------- .nv.shared._Z15ks_sub32_kernelPKjS0_PjS1_i --------------------------
	.section	.nv.shared._Z15ks_sub32_kernelPKjS0_PjS1_i,"aw",@nobits
	.sectionflags	@""
	.align	4
.nv.shared._Z15ks_sub32_kernelPKjS0_PjS1_i:
	.zero		17408


//--------------------- .nv.shared.reserved.0     --------------------------
	.section	.nv.shared.reserved.0,"aw",@nobits
	.weak		__nv_reservedSMEM_offset_0_alias
	.size		__nv_reservedSMEM_offset_0_alias, 0, 64
	.other		__nv_reservedSMEM_offset_0_alias,@"STO_CUDA_RESERVED_SHARED STV_DEFAULT"
__nv_reservedSMEM_offset_0_alias:
	.zero		0
	.zero		64


//--------------------- .nv.shared._Z15ks_add32_kernelPKjS0_PjS1_i --------------------------
	.section	.nv.shared._Z15ks_add32_kernelPKjS0_PjS1_i,"aw",@nobits
	.sectionflags	@""
	.align	4
.nv.shared._Z15ks_add32_kernelPKjS0_PjS1_i:
	.zero		17408


//--------------------- .nv.constant0._Z15ks_sub32_kernelPKjS0_PjS1_i --------------------------
	.section	.nv.constant0._Z15ks_sub32_kernelPKjS0_PjS1_i,"a",@progbits
	.sectionflags	@""
	.align	4
.nv.constant0._Z15ks_sub32_kernelPKjS0_PjS1_i:
	.zero		932


//--------------------- .nv.constant0._Z15ks_add32_kernelPKjS0_PjS1_i --------------------------
	.section	.nv.constant0._Z15ks_add32_kernelPKjS0_PjS1_i,"a",@progbits
	.sectionflags	@""
	.align	4
.nv.constant0._Z15ks_add32_kernelPKjS0_PjS1_i:
	.zero		932


//--------------------- .nv.constant0._Z22normalize_carry_kernelPKyPji --------------------------
	.section	.nv.constant0._Z22normalize_carry_kernelPKyPji,"a",@progbits
	.sectionflags	@""
	.align	4
.nv.constant0._Z22normalize_carry_kernelPKyPji:
	.zero		916


//--------------------- .nv.constant0._Z24conv_split_atomic_kernelPKjiS0_iPyii --------------------------
	.section	.nv.constant0._Z24conv_split_atomic_kernelPKjiS0_iPyii,"a",@progbits
	.sectionflags	@""
	.align	4
.nv.constant0._Z24conv_split_atomic_kernelPKjiS0_iPyii:
	.zero		944


//--------------------- SYMBOLS --------------------------

	.type		.nv.reservedSmem.offset0,@object
	.size		.nv.reservedSmem.offset0,0x4
	.type		.nv.reservedSmem.cap,@object
	.size		.nv.reservedSmem.cap,0x4
